def attn_fwd(
    Q,
    K,
    V,
    Out,
    Lse,
    sm_scale,
    stride_qz,
    stride_qh,
    stride_qm,
    stride_qk,
    stride_kz,
    stride_kh,
    stride_kn,
    stride_kk,
    stride_vz,
    stride_vh,
    stride_vn,
    stride_vk,
    stride_oz,
    stride_oh,
    stride_om,
    stride_ok,
    seqlen_q,
    seqlen_k,
    BLOCK_M: tl.constexpr,
    BLOCK_N: tl.constexpr,
    HEAD_DIM: tl.constexpr,
    CAUSAL: tl.constexpr,
):
    start_m = tl.program_id(0)
    off_hz = tl.program_id(1)
    q_off = off_hz * stride_qh
    k_off = off_hz * stride_kh
    v_off = off_hz * stride_vh
    offs_m = start_m * BLOCK_M + tl.arange(0, BLOCK_M)
    offs_d = tl.arange(0, HEAD_DIM)
    offs_n = tl.arange(0, BLOCK_N)
    q_ptrs = Q + q_off + offs_m[:, None] * stride_qm + offs_d[None, :] * stride_qk
    k_ptrs = K + k_off + offs_d[:, None] * stride_kk + offs_n[None, :] * stride_kn
    v_ptrs = V + v_off + offs_n[:, None] * stride_vn + offs_d[None, :] * stride_vk
    m_i = tl.full([BLOCK_M], float("-inf"), dtype=tl.float32)
    l_i = tl.zeros([BLOCK_M], dtype=tl.float32) + 1.0
    acc = tl.zeros([BLOCK_M, HEAD_DIM], dtype=tl.float32)
    q = tl.load(q_ptrs)
    acc, l_i, m_i = _attn_fwd_inner(
        acc,
        l_i,
        m_i,
        q,
        k_ptrs,
        v_ptrs,
        sm_scale,
        stride_kn,
        stride_vn,
        start_m,
        seqlen_k,
        BLOCK_M,
        BLOCK_N,
        HEAD_DIM,
        CAUSAL,
    )
    acc = acc / l_i[:, None]
    lse = m_i + tl.math.log2(l_i) / 1.4426950408889634
    o_ptrs = (
        Out
        + off_hz * stride_oh
        + offs_m[:, None] * stride_om
        + offs_d[None, :] * stride_ok
    )
    tl.store(o_ptrs, acc.to(Out.dtype.element_ty))
    tl.store(Lse + off_hz * seqlen_q + offs_m, lse)

# config = {"BLOCK_M": 64, "BLOCK_N": 128, "HEAD_DIM": 64, "arch": "sm_90", "causal": true, "dtype": "bf16", "num_stages": 2, "num_warps": 8}
# arch = sm_90


// ===== COMPILED SASS (sm_90a) =====

	.target	sm_90a

	.elftype	@"ET_EXEC"


//--------------------- .note.nv.tkinfo           --------------------------
	.section	.note.nv.tkinfo,"",@"SHT_NOTE"
	.sectionflags	@"SHF_NOTE_NV_TKINFO"
	.tkinfo
        /*0018*/ 	.word	0x00000002
        /*0030*/ 	.string	""
        /*0030*/ 	.string	"ptxas"
        /*0030*/ 	.string	"Cuda compilation tools, release 13.0, V13.0.88"
        /*0030*/ 	.string	"Build cuda_13.0.r13.0/compiler.36424714_0"
        /*0030*/ 	.string	"-v  -suppress-debug-info  -lineinfo  -arch sm_90a "



//--------------------- .note.nv.cuinfo           --------------------------
	.section	.note.nv.cuinfo,"",@"SHT_NOTE"
	.sectionflags	@"SHF_NOTE_NV_CUINFO"
        /*0018*/ 	.short	0x0002
        /*001a*/ 	.short	0x005a
        /*001c*/ 	.short	0x0082
	.zero		2


//--------------------- .nv.info                  --------------------------
	.section	.nv.info,"",@"SHT_CUDA_INFO"
	.align	4


	//----- nvinfo : EIATTR_REGCOUNT
	.align		4
        /*0000*/ 	.byte	0x04, 0x2f
        /*0002*/ 	.short	(.L_2 - .L_1)
	.align		4
.L_1:
        /*0004*/ 	.word	index@(attn_fwd)
        /*0008*/ 	.word	0x000000ff


	//----- nvinfo : EIATTR_FRAME_SIZE
	.align		4
.L_2:
        /*000c*/ 	.byte	0x04, 0x11
        /*000e*/ 	.short	(.L_4 - .L_3)
	.align		4
.L_3:
        /*0010*/ 	.word	index@(attn_fwd)
        /*0014*/ 	.word	0x00000030


	//----- nvinfo : EIATTR_MIN_STACK_SIZE
	.align		4
.L_4:
        /*0018*/ 	.byte	0x04, 0x12
        /*001a*/ 	.short	(.L_6 - .L_5)
	.align		4
.L_5:
        /*001c*/ 	.word	index@(attn_fwd)
        /*0020*/ 	.word	0x00000030
.L_6:


//--------------------- .nv.compat                --------------------------
	.section	.nv.compat,"",@"SHT_CUDA_COMPAT_INFO"
	.align	4
        /*0000*/ 	.byte	0x02, 0x09, 0x01, 0x00, 0x02, 0x02, 0x04, 0x00, 0x02, 0x05, 0x05, 0x00, 0x03, 0x07, 0x01, 0x01
        /*0010*/ 	.byte	0x02, 0x03, 0x00, 0x00, 0x02, 0x06, 0x01, 0x00, 0x04, 0x0b, 0x08, 0x00, 0x00, 0x00, 0x00, 0x00
        /*0020*/ 	.byte	0x00, 0x00, 0x00, 0x00


//--------------------- .nv.info.attn_fwd         --------------------------
	.section	.nv.info.attn_fwd,"",@"SHT_CUDA_INFO"
	.sectionflags	@""
	.align	4


	//----- nvinfo : EIATTR_CUDA_API_VERSION
	.align		4
        /*0000*/ 	.byte	0x04, 0x37
        /*0002*/ 	.short	(.L_8 - .L_7)
.L_7:
        /*0004*/ 	.word	0x00000082


	//----- nvinfo : EIATTR_KPARAM_INFO
	.align		4
.L_8:
        /*0008*/ 	.byte	0x04, 0x17
        /*000a*/ 	.short	(.L_10 - .L_9)
.L_9:
        /*000c*/ 	.word	0x00000000
        /*0010*/ 	.short	0x0019
        /*0012*/ 	.short	0x0080
        /*0014*/ 	.byte	0x00, 0xf4, 0x21, 0x00


	//----- nvinfo : EIATTR_KPARAM_INFO
	.align		4
.L_10:
        /*0018*/ 	.byte	0x04, 0x17
        /*001a*/ 	.short	(.L_12 - .L_11)
.L_11:
        /*001c*/ 	.word	0x00000000
        /*0020*/ 	.short	0x0018
        /*0022*/ 	.short	0x0078
        /*0024*/ 	.byte	0x00, 0xf4, 0x21, 0x00


	//----- nvinfo : EIATTR_KPARAM_INFO
	.align		4
.L_12:
        /*0028*/ 	.byte	0x04, 0x17
        /*002a*/ 	.short	(.L_14 - .L_13)
.L_13:
        /*002c*/ 	.word	0x00000000
        /*0030*/ 	.short	0x0017
        /*0032*/ 	.short	0x0070
        /*0034*/ 	.byte	0x00, 0xf0, 0x11, 0x00


	//----- nvinfo : EIATTR_KPARAM_INFO
	.align		4
.L_14:
        /*0038*/ 	.byte	0x04, 0x17
        /*003a*/ 	.short	(.L_16 - .L_15)
.L_15:
        /*003c*/ 	.word	0x00000000
        /*0040*/ 	.short	0x0016
        /*0042*/ 	.short	0x006c
        /*0044*/ 	.byte	0x00, 0xf0, 0x11, 0x00


	//----- nvinfo : EIATTR_KPARAM_INFO
	.align		4
.L_16:
        /*0048*/ 	.byte	0x04, 0x17
        /*004a*/ 	.short	(.L_18 - .L_17)
.L_17:
        /*004c*/ 	.word	0x00000000
        /*0050*/ 	.short	0x0015
        /*0052*/ 	.short	0x0068
        /*0054*/ 	.byte	0x00, 0xf0, 0x11, 0x00


	//----- nvinfo : EIATTR_KPARAM_INFO
	.align		4
.L_18:
        /*0058*/ 	.byte	0x04, 0x17
        /*005a*/ 	.short	(.L_20 - .L_19)
.L_19:
        /*005c*/ 	.word	0x00000000
        /*0060*/ 	.short	0x0014
        /*0062*/ 	.short	0x0064
        /*0064*/ 	.byte	0x00, 0xf0, 0x11, 0x00


	//----- nvinfo : EIATTR_KPARAM_INFO
	.align		4
.L_20:
        /*0068*/ 	.byte	0x04, 0x17
        /*006a*/ 	.short	(.L_22 - .L_21)
.L_21:
        /*006c*/ 	.word	0x00000000
        /*0070*/ 	.short	0x0013
        /*0072*/ 	.short	0x0060
        /*0074*/ 	.byte	0x00, 0xf0, 0x11, 0x00


	//----- nvinfo : EIATTR_KPARAM_INFO
	.align		4
.L_22:
        /*0078*/ 	.byte	0x04, 0x17
        /*007a*/ 	.short	(.L_24 - .L_23)
.L_23:
        /*007c*/ 	.word	0x00000000
        /*0080*/ 	.short	0x0012
        /*0082*/ 	.short	0x005c
        /*0084*/ 	.byte	0x00, 0xf0, 0x11, 0x00


	//----- nvinfo : EIATTR_KPARAM_INFO
	.align		4
.L_24:
        /*0088*/ 	.byte	0x04, 0x17
        /*008a*/ 	.short	(.L_26 - .L_25)
.L_25:
        /*008c*/ 	.word	0x00000000
        /*0090*/ 	.short	0x0011
        /*0092*/ 	.short	0x0058
        /*0094*/ 	.byte	0x00, 0xf0, 0x11, 0x00


	//----- nvinfo : EIATTR_KPARAM_INFO
	.align		4
.L_26:
        /*0098*/ 	.byte	0x04, 0x17
        /*009a*/ 	.short	(.L_28 - .L_27)
.L_27:
        /*009c*/ 	.word	0x00000000
        /*00a0*/ 	.short	0x0010
        /*00a2*/ 	.short	0x0054
        /*00a4*/ 	.byte	0x00, 0xf0, 0x11, 0x00


	//----- nvinfo : EIATTR_KPARAM_INFO
	.align		4
.L_28:
        /*00a8*/ 	.byte	0x04, 0x17
        /*00aa*/ 	.short	(.L_30 - .L_29)
.L_29:
        /*00ac*/ 	.word	0x00000000
        /*00b0*/ 	.short	0x000f
        /*00b2*/ 	.short	0x0050
        /*00b4*/ 	.byte	0x00, 0xf0, 0x11, 0x00


	//----- nvinfo : EIATTR_KPARAM_INFO
	.align		4
.L_30:
        /*00b8*/ 	.byte	0x04, 0x17
        /*00ba*/ 	.short	(.L_32 - .L_31)
.L_31:
        /*00bc*/ 	.word	0x00000000
        /*00c0*/ 	.short	0x000e
        /*00c2*/ 	.short	0x004c
        /*00c4*/ 	.byte	0x00, 0xf0, 0x11, 0x00


	//----- nvinfo : EIATTR_KPARAM_INFO
	.align		4
.L_32:
        /*00c8*/ 	.byte	0x04, 0x17
        /*00ca*/ 	.short	(.L_34 - .L_33)
.L_33:
        /*00cc*/ 	.word	0x00000000
        /*00d0*/ 	.short	0x000d
        /*00d2*/ 	.short	0x0048
        /*00d4*/ 	.byte	0x00, 0xf0, 0x11, 0x00


	//----- nvinfo : EIATTR_KPARAM_INFO
	.align		4
.L_34:
        /*00d8*/ 	.byte	0x04, 0x17
        /*00da*/ 	.short	(.L_36 - .L_35)
.L_35:
        /*00dc*/ 	.word	0x00000000
        /*00e0*/ 	.short	0x000c
        /*00e2*/ 	.short	0x0044
        /*00e4*/ 	.byte	0x00, 0xf0, 0x11, 0x00


	//----- nvinfo : EIATTR_KPARAM_INFO
	.align		4
.L_36:
        /*00e8*/ 	.byte	0x04, 0x17
        /*00ea*/ 	.short	(.L_38 - .L_37)
.L_37:
        /*00ec*/ 	.word	0x00000000
        /*00f0*/ 	.short	0x000b
        /*00f2*/ 	.short	0x0040
        /*00f4*/ 	.byte	0x00, 0xf0, 0x11, 0x00


	//----- nvinfo : EIATTR_KPARAM_INFO
	.align		4
.L_38:
        /*00f8*/ 	.byte	0x04, 0x17
        /*00fa*/ 	.short	(.L_40 - .L_39)
.L_39:
        /*00fc*/ 	.word	0x00000000
        /*0100*/ 	.short	0x000a
        /*0102*/ 	.short	0x003c
        /*0104*/ 	.byte	0x00, 0xf0, 0x11, 0x00


	//----- nvinfo : EIATTR_KPARAM_INFO
	.align		4
.L_40:
        /*0108*/ 	.byte	0x04, 0x17
        /*010a*/ 	.short	(.L_42 - .L_41)
.L_41:
        /*010c*/ 	.word	0x00000000
        /*0110*/ 	.short	0x0009
        /*0112*/ 	.short	0x0038
        /*0114*/ 	.byte	0x00, 0xf0, 0x11, 0x00


	//----- nvinfo : EIATTR_KPARAM_INFO
	.align		4
.L_42:
        /*0118*/ 	.byte	0x04, 0x17
        /*011a*/ 	.short	(.L_44 - .L_43)
.L_43:
        /*011c*/ 	.word	0x00000000
        /*0120*/ 	.short	0x0008
        /*0122*/ 	.short	0x0034
        /*0124*/ 	.byte	0x00, 0xf0, 0x11, 0x00


	//----- nvinfo : EIATTR_KPARAM_INFO
	.align		4
.L_44:
        /*0128*/ 	.byte	0x04, 0x17
        /*012a*/ 	.short	(.L_46 - .L_45)
.L_45:
        /*012c*/ 	.word	0x00000000
        /*0130*/ 	.short	0x0007
        /*0132*/ 	.short	0x0030
        /*0134*/ 	.byte	0x00, 0xf0, 0x11, 0x00


	//----- nvinfo : EIATTR_KPARAM_INFO
	.align		4
.L_46:
        /*0138*/ 	.byte	0x04, 0x17
        /*013a*/ 	.short	(.L_48 - .L_47)
.L_47:
        /*013c*/ 	.word	0x00000000
        /*0140*/ 	.short	0x0006
        /*0142*/ 	.short	0x002c
        /*0144*/ 	.byte	0x00, 0xf0, 0x11, 0x00


	//----- nvinfo : EIATTR_KPARAM_INFO
	.align		4
.L_48:
        /*0148*/ 	.byte	0x04, 0x17
        /*014a*/ 	.short	(.L_50 - .L_49)
.L_49:
        /*014c*/ 	.word	0x00000000
        /*0150*/ 	.short	0x0005
        /*0152*/ 	.short	0x0028
        /*0154*/ 	.byte	0x00, 0xf0, 0x11, 0x00


	//----- nvinfo : EIATTR_KPARAM_INFO
	.align		4
.L_50:
        /*0158*/ 	.byte	0x04, 0x17
        /*015a*/ 	.short	(.L_52 - .L_51)
.L_51:
        /*015c*/ 	.word	0x00000000
        /*0160*/ 	.short	0x0004
        /*0162*/ 	.short	0x0020
        /*0164*/ 	.byte	0x00, 0xf4, 0x21, 0x00


	//----- nvinfo : EIATTR_KPARAM_INFO
	.align		4
.L_52:
        /*0168*/ 	.byte	0x04, 0x17
        /*016a*/ 	.short	(.L_54 - .L_53)
.L_53:
        /*016c*/ 	.word	0x00000000
        /*0170*/ 	.short	0x0003
        /*0172*/ 	.short	0x0018
        /*0174*/ 	.byte	0x00, 0xf4, 0x21, 0x00


	//----- nvinfo : EIATTR_KPARAM_INFO
	.align		4
.L_54:
        /*0178*/ 	.byte	0x04, 0x17
        /*017a*/ 	.short	(.L_56 - .L_55)
.L_55:
        /*017c*/ 	.word	0x00000000
        /*0180*/ 	.short	0x0002
        /*0182*/ 	.short	0x0010
        /*0184*/ 	.byte	0x00, 0xf4, 0x21, 0x00


	//----- nvinfo : EIATTR_KPARAM_INFO
	.align		4
.L_56:
        /*0188*/ 	.byte	0x04, 0x17
        /*018a*/ 	.short	(.L_58 - .L_57)
.L_57:
        /*018c*/ 	.word	0x00000000
        /*0190*/ 	.short	0x0001
        /*0192*/ 	.short	0x0008
        /*0194*/ 	.byte	0x00, 0xf4, 0x21, 0x00


	//----- nvinfo : EIATTR_KPARAM_INFO
	.align		4
.L_58:
        /*0198*/ 	.byte	0x04, 0x17
        /*019a*/ 	.short	(.L_60 - .L_59)
.L_59:
        /*019c*/ 	.word	0x00000000
        /*01a0*/ 	.short	0x0000
        /*01a2*/ 	.short	0x0000
        /*01a4*/ 	.byte	0x00, 0xf4, 0x21, 0x00


	//----- nvinfo : EIATTR_SPARSE_MMA_MASK
	.align		4
.L_60:
        /*01a8*/ 	.byte	0x03, 0x50
        /*01aa*/ 	.short	0x0000


	//----- nvinfo : EIATTR_MAXREG_COUNT
	.align		4
        /*01ac*/ 	.byte	0x03, 0x1b
        /*01ae*/ 	.short	0x00ff


	//----- nvinfo : EIATTR_NUM_BARRIERS
	.align		4
        /*01b0*/ 	.byte	0x02, 0x4c
        /*01b2*/ 	.byte	0x01
	.zero		1


	//----- nvinfo : EIATTR_ANNOTATIONS
	.align		4
        /*01b4*/ 	.byte	0x04, 0x55
        /*01b6*/ 	.short	(.L_62 - .L_61)


	//   ....[0]....
.L_61:
        /*01b8*/ 	.word	0x00000001
        /*01bc*/ 	.byte	0xd0, 0x09, 0x00, 0x00, 0x01, 0x00, 0x00, 0x00, 0xb0, 0x0b, 0x00, 0x00, 0x01, 0x00, 0x00, 0x00
        /*01cc*/ 	.byte	0xf0, 0x0b, 0x00, 0x00, 0x01, 0x00, 0x00, 0x00, 0x30, 0x0c, 0x00, 0x00, 0x01, 0x00, 0x00, 0x00
        /*01dc*/ 	.byte	0x50, 0x0d, 0x00, 0x00, 0x01, 0x00, 0x00, 0x00, 0x90, 0x0d, 0x00, 0x00, 0x01, 0x00, 0x00, 0x00
        /*01ec*/ 	.byte	0x80, 0x18, 0x00, 0x00, 0x01, 0x00, 0x00, 0x00, 0x90, 0x18, 0x00, 0x00, 0x01, 0x00, 0x00, 0x00
        /*01fc*/ 	.byte	0xa0, 0x18, 0x00, 0x00, 0x01, 0x00, 0x00, 0x00, 0xb0, 0x18, 0x00, 0x00, 0x01, 0x00, 0x00, 0x00
        /*020c*/ 	.byte	0xc0, 0x18, 0x00, 0x00, 0x01, 0x00, 0x00, 0x00, 0x10, 0x4a, 0x00, 0x00


	//----- nvinfo : EIATTR_MERCURY_ISA_VERSION
	.align		4
.L_62:
        /*0218*/ 	.byte	0x03, 0x5f
        /*021a*/ 	.short	0x0101


	//----- nvinfo : EIATTR_COOP_GROUP_MASK_REGIDS
	.align		4
        /*021c*/ 	.byte	0x04, 0x29
        /*021e*/ 	.short	(.L_64 - .L_63)


	//   ....[0]....
.L_63:
        /*0220*/ 	.word	0xffffffff


	//   ....[1]....
        /*0224*/ 	.word	0xffffffff


	//   ....[2]....
        /*0228*/ 	.word	0xffffffff


	//   ....[3]....
        /*022c*/ 	.word	0xffffffff


	//   ....[4]....
        /*0230*/ 	.word	0xffffffff


	//   ....[5]....
        /*0234*/ 	.word	0xffffffff


	//   ....[6]....
        /*0238*/ 	.word	0xffffffff


	//   ....[7]....
        /*023c*/ 	.word	0xffffffff


	//----- nvinfo : EIATTR_COOP_GROUP_INSTR_OFFSETS
	.align		4
.L_64:
        /*0240*/ 	.byte	0x04, 0x28
        /*0242*/ 	.short	(.L_66 - .L_65)


	//   ....[0]....
.L_65:
        /*0244*/ 	.word	0x000033e0


	//   ....[1]....
        /*0248*/ 	.word	0x00003590


	//   ....[2]....
        /*024c*/ 	.word	0x00003d40


	//   ....[3]....
        /*0250*/ 	.word	0x00003d60


	//   ....[4]....
        /*0254*/ 	.word	0x00005360


	//   ....[5]....
        /*0258*/ 	.word	0x00005370


	//   ....[6]....
        /*025c*/ 	.word	0x000053b0


	//   ....[7]....
        /*0260*/ 	.word	0x000053c0


	//----- nvinfo : EIATTR_EXIT_INSTR_OFFSETS
	.align		4
.L_66:
        /*0264*/ 	.byte	0x04, 0x1c
        /*0266*/ 	.short	(.L_68 - .L_67)


	//   ....[0]....
.L_67:
        /*0268*/ 	.word	0x00006670


	//   ....[1]....
        /*026c*/ 	.word	0x000066a0


	//----- nvinfo : EIATTR_REQNTID
	.align		4
.L_68:
        /*0270*/ 	.byte	0x04, 0x10
        /*0272*/ 	.short	(.L_70 - .L_69)
.L_69:
        /*0274*/ 	.word	0x00000100
        /*0278*/ 	.word	0x00000001
        /*027c*/ 	.word	0x00000001


	//----- nvinfo : EIATTR_CBANK_PARAM_SIZE
	.align		4
.L_70:
        /*0280*/ 	.byte	0x03, 0x19
        /*0282*/ 	.short	0x0088


	//----- nvinfo : EIATTR_PARAM_CBANK
	.align		4
        /*0284*/ 	.byte	0x04, 0x0a
        /*0286*/ 	.short	(.L_72 - .L_71)
	.align		4
.L_71:
        /*0288*/ 	.word	index@(.nv.constant0.attn_fwd)
        /*028c*/ 	.short	0x0210
        /*028e*/ 	.short	0x0088


	//----- nvinfo : EIATTR_SW_WAR
	.align		4
.L_72:
        /*0290*/ 	.byte	0x04, 0x36
        /*0292*/ 	.short	(.L_74 - .L_73)
.L_73:
        /*0294*/ 	.word	0x00000008
.L_74:


//--------------------- .nv.callgraph             --------------------------
	.section	.nv.callgraph,"",@"SHT_CUDA_CALLGRAPH"
	.align	4
	.sectionentsize	8
	.align		4
        /*0000*/ 	.word	0x00000000
	.align		4
        /*0004*/ 	.word	0xffffffff
	.align		4
        /*0008*/ 	.word	0x00000000
	.align		4
        /*000c*/ 	.word	0xfffffffe
	.align		4
        /*0010*/ 	.word	0x00000000
	.align		4
        /*0014*/ 	.word	0xfffffffd
	.align		4
        /*0018*/ 	.word	0x00000000
	.align		4
        /*001c*/ 	.word	0xfffffffc


//--------------------- .nv.constant4             --------------------------
	.section	.nv.constant4,"a",@progbits
	.align	8
	.align		8
.nv.constant4:
        /*0000*/ 	.dword	_$_str


//--------------------- .text.attn_fwd            --------------------------
	.section	.text.attn_fwd,"ax",@progbits
	.align	128
        .global         attn_fwd
        .type           attn_fwd,@function
        .size           attn_fwd,(.L_x_3 - attn_fwd)
        .other          attn_fwd,@"STO_CUDA_ENTRY STV_DEFAULT"
attn_fwd:
.text.attn_fwd:
[----:B------:R-:W0:Y:S01]  /*0000*/  LDC R1, c[0x0][0x28] ;  /* 0x00000a00ff017b82 */ /* 0x000e220000000800 */
[----:B------:R-:W1:Y:S07]  /*0010*/  S2R R17, SR_CTAID.X ;  /* 0x0000000000117919 */ /* 0x000e6e0000002500 */
[----:B------:R-:W2:Y:S01]  /*0020*/  S2UR UR6, SR_CTAID.Y ;  /* 0x00000000000679c3 */ /* 0x000ea20000002600 */
[----:B------:R-:W-:Y:S01]  /*0030*/  ULDC.64 UR4, c[0x0][0x240] ;  /* 0x0000900000047ab9 */ /* 0x000fe20000000a00 */
[----:B------:R-:W-:Y:S01]  /*0040*/  ULDC.64 UR40, c[0x0][0x208] ;  /* 0x0000820000287ab9 */ /* 0x000fe20000000a00 */
[----:B------:R-:W3:Y:S01]  /*0050*/  S2R R252, SR_TID.X ;  /* 0x0000000000fc7919 */ /* 0x000ee20000002100 */
[----:B0-----:R-:W-:-:S04]  /*0060*/  VIADD R1, R1, 0xffffffd0 ;  /* 0xffffffd001017836 */ /* 0x001fc80000000000 */
[----:B------:R-:W0:Y:S08]  /*0070*/  LDC R21, c[0x0][0x248] ;  /* 0x00009200ff157b82 */ /* 0x000e300000000800 */
[----:B------:R-:W4:Y:S01]  /*0080*/  LDC.64 R32, c[0x0][0x210] ;  /* 0x00008400ff207b82 */ /* 0x000f220000000a00 */
[----:B--2---:R-:W-:-:S04]  /*0090*/  UIMAD UR4, UR6, UR4, URZ ;  /* 0x00000004060472a4 */ /* 0x004fc8000f8e023f */
[----:B------:R-:W-:Y:S01]  /*00a0*/  USHF.L.U32 UR7, UR4, 0x1, URZ ;  /* 0x0000000104077899 */ /* 0x000fe2000800063f */
[----:B-1----:R-:W-:Y:S01]  /*00b0*/  IMAD.SHL.U32 R17, R17, 0x40, RZ ;  /* 0x0000004011117824 */ /* 0x002fe200078e00ff */
[----:B---3--:R-:W-:-:S04]  /*00c0*/  SHF.R.U32.HI R16, RZ, 0x6, R252 ;  /* 0x00000006ff107819 */ /* 0x008fc800000116fc */
[----:B------:R-:W-:Y:S02]  /*00d0*/  LOP3.LUT R0, R17, 0x3f, R252, 0xf8, !PT ;  /* 0x0000003f11007812 */ /* 0x000fe400078ef8fc */
[----:B------:R-:W-:-:S03]  /*00e0*/  SGXT.U32 R16, R16, 0x2 ;  /* 0x000000021010781a */ /* 0x000fc60000000000 */
[----:B------:R-:W-:Y:S01]  /*00f0*/  IMAD R0, R0, UR5, RZ ;  /* 0x0000000500007c24 */ /* 0x000fe2000f8e02ff */
[----:B------:R-:W-:Y:S01]  /*0100*/  UIMAD.WIDE UR4, UR4, 0x2, URZ ;  /* 0x00000002040478a5 */ /* 0x000fe2000f8e023f */
[----:B0-----:R-:W-:Y:S02]  /*0110*/  IMAD R4, R16, R21, RZ ;  /* 0x0000001510047224 */ /* 0x001fe400078e02ff */
[C---:B------:R-:W-:Y:S02]  /*0120*/  IMAD.SHL.U32 R3, R0.reuse, 0x2, RZ ;  /* 0x0000000200037824 */ /* 0x040fe400078e00ff */
[----:B------:R-:W-:-:S03]  /*0130*/  IMAD.HI R0, R0, 0x2, RZ ;  /* 0x0000000200007827 */ /* 0x000fc600078e02ff */
[----:B----4-:R-:W-:Y:S01]  /*0140*/  IADD3 R31, P0, P1, R3, UR7, R32 ;  /* 0x00000007031f7c10 */ /* 0x010fe2000f91e020 */
[----:B------:R-:W-:-:S03]  /*0150*/  IMAD R5, R21, 0x4, R4 ;  /* 0x0000000415057824 */ /* 0x000fc600078e0204 */
[----:B------:R-:W-:Y:S01]  /*0160*/  IADD3.X R33, R0, UR5, R33, P0, P1 ;  /* 0x0000000500217c10 */ /* 0x000fe200087e2421 */
[----:B------:R-:W-:Y:S01]  /*0170*/  IMAD R7, R21, 0x4, R5 ;  /* 0x0000000415077824 */ /* 0x000fe200078e0205 */
[----:B------:R-:W-:-:S03]  /*0180*/  LEA R2, P0, R4, R31, 0x1 ;  /* 0x0000001f04027211 */ /* 0x000fc600078008ff */
[----:B------:R-:W-:Y:S01]  /*0190*/  IMAD R0, R21, 0x4, R7 ;  /* 0x0000000415007824 */ /* 0x000fe200078e0207 */
[----:B------:R-:W-:Y:S02]  /*01a0*/  LEA.HI.X.SX32 R3, R4, R33, 0x1, P0 ;  /* 0x0000002104037211 */ /* 0x000fe400000f0eff */
[-C--:B------:R-:W-:Y:S01]  /*01b0*/  LEA R4, P0, R5, R31.reuse, 0x1 ;  /* 0x0000001f05047211 */ /* 0x080fe200078008ff */
[----:B------:R-:W-:Y:S01]  /*01c0*/  IMAD R11, R21, 0x4, R0 ;  /* 0x00000004150b7824 */ /* 0x000fe200078e0200 */
[----:B------:R-:W-:Y:S01]  /*01d0*/  LEA R6, P1, R7, R31, 0x1 ;  /* 0x0000001f07067211 */ /* 0x000fe200078208ff */
[----:B------:R0:W2:Y:S01]  /*01e0*/  LDG.E.U16 R22, desc[UR40][R2.64] ;  /* 0x0000002802167981 */ /* 0x0000a2000c1e1500 */
[----:B------:R-:W-:Y:S01]  /*01f0*/  LEA.HI.X.SX32 R5, R5, R33, 0x1, P0 ;  /* 0x0000002105057211 */ /* 0x000fe200000f0eff */
[----:B------:R-:W-:Y:S01]  /*0200*/  IMAD R12, R21, 0x4, R11 ;  /* 0x00000004150c7824 */ /* 0x000fe200078e020b */
[C---:B------:R-:W-:Y:S02]  /*0210*/  LEA R8, P0, R0.reuse, R31, 0x1 ;  /* 0x0000001f00087211 */ /* 0x040fe400078008ff */
[-C--:B------:R-:W-:Y:S01]  /*0220*/  LEA.HI.X.SX32 R7, R7, R33.reuse, 0x1, P1 ;  /* 0x0000002107077211 */ /* 0x080fe200008f0eff */
[----:B------:R-:W3:Y:S01]  /*0230*/  LDG.E.U16 R23, desc[UR40][R4.64] ;  /* 0x0000002804177981 */ /* 0x000ee2000c1e1500 */
[----:B------:R-:W-:Y:S01]  /*0240*/  LEA.HI.X.SX32 R9, R0, R33, 0x1, P0 ;  /* 0x0000002100097211 */ /* 0x000fe200000f0eff */
[C---:B------:R-:W-:Y:S01]  /*0250*/  IMAD R0, R21.reuse, 0x4, R12 ;  /* 0x0000000415007824 */ /* 0x040fe200078e020c */
[C---:B0-----:R-:W-:Y:S01]  /*0260*/  LEA R2, P0, R12.reuse, R31, 0x1 ;  /* 0x0000001f0c027211 */ /* 0x041fe200078008ff */
[----:B------:R0:W4:Y:S02]  /*0270*/  LDG.E.U16 R24, desc[UR40][R6.64] ;  /* 0x0000002806187981 */ /* 0x000124000c1e1500 */
[C---:B------:R-:W-:Y:S01]  /*0280*/  IMAD R13, R21.reuse, 0x4, R0 ;  /* 0x00000004150d7824 */ /* 0x040fe200078e0200 */
[----:B------:R-:W-:Y:S01]  /*0290*/  LEA.HI.X.SX32 R3, R12, R33, 0x1, P0 ;  /* 0x000000210c037211 */ /* 0x000fe200000f0eff */
[----:B------:R1:W5:Y:S02]  /*02a0*/  LDG.E.U16 R25, desc[UR40][R8.64] ;  /* 0x0000002808197981 */ /* 0x000364000c1e1500 */
[----:B------:R-:W-:Y:S01]  /*02b0*/  IMAD R14, R21, 0x4, R13 ;  /* 0x00000004150e7824 */ /* 0x000fe200078e020d */
[-C--:B------:R-:W-:Y:S01]  /*02c0*/  LEA R10, P1, R11, R31.reuse, 0x1 ;  /* 0x0000001f0b0a7211 */ /* 0x080fe200078208ff */
[----:B------:R-:W5:Y:S02]  /*02d0*/  LDG.E.U16 R27, desc[UR40][R2.64] ;  /* 0x00000028021b7981 */ /* 0x000f64000c1e1500 */
[----:B------:R-:W-:Y:S01]  /*02e0*/  IMAD R18, R21, 0x4, R14 ;  /* 0x0000000415127824 */ /* 0x000fe200078e020e */
[----:B0-----:R-:W-:-:S04]  /*02f0*/  LEA R6, P0, R0, R31, 0x1 ;  /* 0x0000001f00067211 */ /* 0x001fc800078008ff */
[-C--:B------:R-:W-:Y:S01]  /*0300*/  LEA.HI.X.SX32 R7, R0, R33.reuse, 0x1, P0 ;  /* 0x0000002100077211 */ /* 0x080fe200000f0eff */
[----:B------:R-:W-:Y:S01]  /*0310*/  IMAD R0, R21, 0x4, R18 ;  /* 0x0000000415007824 */ /* 0x000fe200078e0212 */
[----:B------:R-:W-:Y:S02]  /*0320*/  LEA.HI.X.SX32 R11, R11, R33, 0x1, P1 ;  /* 0x000000210b0b7211 */ /* 0x000fe400008f0eff */
[----:B------:R-:W-:Y:S01]  /*0330*/  LEA R4, P0, R13, R31, 0x1 ;  /* 0x0000001f0d047211 */ /* 0x000fe200078008ff */
[----:B------:R-:W-:Y:S01]  /*0340*/  IMAD R19, R21, 0x4, R0 ;  /* 0x0000000415137824 */ /* 0x000fe200078e0200 */
[----:B------:R-:W3:Y:S02]  /*0350*/  LDG.E.U16 R28, desc[UR40][R6.64] ;  /* 0x00000028061c7981 */ /* 0x000ee4000c1e1500 */
[----:B------:R-:W-:Y:S02]  /*0360*/  LEA.HI.X.SX32 R5, R13, R33, 0x1, P0 ;  /* 0x000000210d057211 */ /* 0x000fe400000f0eff */
[----:B------:R0:W5:Y:S01]  /*0370*/  LDG.E.U16 R26, desc[UR40][R10.64] ;  /* 0x000000280a1a7981 */ /* 0x000162000c1e1500 */
[----:B-1----:R-:W-:-:S02]  /*0380*/  LEA R8, P0, R0, R31, 0x1 ;  /* 0x0000001f00087211 */ /* 0x002fc400078008ff */
[----:B------:R-:W-:Y:S01]  /*0390*/  LEA R12, P1, R14, R31, 0x1 ;  /* 0x0000001f0e0c7211 */ /* 0x000fe200078208ff */
[----:B------:R1:W5:Y:S01]  /*03a0*/  LDG.E.U16 R29, desc[UR40][R4.64] ;  /* 0x00000028041d7981 */ /* 0x000362000c1e1500 */
[-C--:B------:R-:W-:Y:S01]  /*03b0*/  LEA.HI.X.SX32 R9, R0, R33.reuse, 0x1, P0 ;  /* 0x0000002100097211 */ /* 0x080fe200000f0eff */
[----:B0-----:R-:W-:Y:S01]  /*03c0*/  IMAD R11, R21, 0x4, R19 ;  /* 0x00000004150b7824 */ /* 0x001fe200078e0213 */
[----:B------:R-:W-:-:S03]  /*03d0*/  LEA.HI.X.SX32 R13, R14, R33, 0x1, P1 ;  /* 0x000000210e0d7211 */ /* 0x000fc600008f0eff */
[----:B------:R-:W5:Y:S01]  /*03e0*/  LDG.E.U16 R8, desc[UR40][R8.64] ;  /* 0x0000002808087981 */ /* 0x000f62000c1e1500 */
[----:B------:R-:W-:Y:S01]  /*03f0*/  IMAD R20, R21, 0x4, R11 ;  /* 0x0000000415147824 */ /* 0x000fe200078e020b */
[----:B------:R-:W-:Y:S02]  /*0400*/  LEA R10, P0, R11, R31, 0x1 ;  /* 0x0000001f0b0a7211 */ /* 0x000fe400078008ff */
[----:B------:R0:W5:Y:S01]  /*0410*/  LDG.E.U16 R30, desc[UR40][R12.64] ;  /* 0x000000280c1e7981 */ /* 0x000162000c1e1500 */
[----:B------:R-:W-:Y:S01]  /*0420*/  IMAD R0, R21, 0x4, R20 ;  /* 0x0000000415007824 */ /* 0x000fe200078e0214 */
[----:B------:R-:W-:Y:S02]  /*0430*/  LEA.HI.X.SX32 R11, R11, R33, 0x1, P0 ;  /* 0x000000210b0b7211 */ /* 0x000fe400000f0eff */
[-C--:B------:R-:W-:Y:S01]  /*0440*/  LEA R2, P0, R18, R31.reuse, 0x1 ;  /* 0x0000001f12027211 */ /* 0x080fe200078008ff */
[----:B------:R-:W-:Y:S01]  /*0450*/  IMAD R21, R21, 0x4, R0 ;  /* 0x0000000415157824 */ /* 0x000fe200078e0200 */
[----:B------:R-:W-:Y:S01]  /*0460*/  LEA R14, P1, R0, R31, 0x1 ;  /* 0x0000001f000e7211 */ /* 0x000fe200078208ff */
[----:B------:R0:W5:Y:S01]  /*0470*/  LDG.E.U16 R10, desc[UR40][R10.64] ;  /* 0x000000280a0a7981 */ /* 0x000162000c1e1500 */
[----:B------:R-:W-:-:S02]  /*0480*/  LEA.HI.X.SX32 R3, R18, R33, 0x1, P0 ;  /* 0x0000002112037211 */ /* 0x000fc400000f0eff */
[C---:B-1----:R-:W-:Y:S02]  /*0490*/  LEA R4, P0, R19.reuse, R31, 0x1 ;  /* 0x0000001f13047211 */ /* 0x042fe400078008ff */
[-C--:B------:R-:W-:Y:S01]  /*04a0*/  LEA.HI.X.SX32 R15, R0, R33.reuse, 0x1, P1 ;  /* 0x00000021000f7211 */ /* 0x080fe200008f0eff */
[----:B------:R-:W5:Y:S01]  /*04b0*/  LDG.E.U16 R2, desc[UR40][R2.64] ;  /* 0x0000002802027981 */ /* 0x000f62000c1e1500 */
[----:B------:R-:W-:Y:S02]  /*04c0*/  LEA.HI.X.SX32 R5, R19, R33, 0x1, P0 ;  /* 0x0000002113057211 */ /* 0x000fe400000f0eff */
[CC--:B------:R-:W-:Y:S01]  /*04d0*/  LEA R6, P1, R20.reuse, R31.reuse, 0x1 ;  /* 0x0000001f14067211 */ /* 0x0c0fe200078208ff */
[----:B------:R-:W5:Y:S01]  /*04e0*/  LDG.E.U16 R14, desc[UR40][R14.64] ;  /* 0x000000280e0e7981 */ /* 0x000f62000c1e1500 */
[C---:B0-----:R-:W-:Y:S02]  /*04f0*/  LEA R12, P0, R21.reuse, R31, 0x1 ;  /* 0x0000001f150c7211 */ /* 0x041fe400078008ff */
[-C--:B------:R-:W-:Y:S01]  /*0500*/  LEA.HI.X.SX32 R7, R20, R33.reuse, 0x1, P1 ;  /* 0x0000002114077211 */ /* 0x080fe200008f0eff */
[----:B------:R-:W5:Y:S01]  /*0510*/  LDG.E.U16 R4, desc[UR40][R4.64] ;  /* 0x0000002804047981 */ /* 0x000f62000c1e1500 */
[----:B------:R-:W-:-:S03]  /*0520*/  LEA.HI.X.SX32 R13, R21, R33, 0x1, P0 ;  /* 0x00000021150d7211 */ /* 0x000fc600000f0eff */
[----:B------:R0:W5:Y:S04]  /*0530*/  LDG.E.U16 R9, desc[UR40][R6.64] ;  /* 0x0000002806097981 */ /* 0x000168000c1e1500 */
[----:B------:R-:W5:Y:S01]  /*0540*/  LDG.E.U16 R12, desc[UR40][R12.64] ;  /* 0x000000280c0c7981 */ /* 0x000f62000c1e1500 */
[----:B------:R-:W1:Y:S01]  /*0550*/  S2UR UR4, SR_CgaCtaId ;  /* 0x00000000000479c3 */ /* 0x000e620000008800 */
[C---:B------:R-:W-:Y:S01]  /*0560*/  LOP3.LUT R0, R252.reuse, 0xc0, RZ, 0xc0, !PT ;  /* 0x000000c0fc007812 */ /* 0x040fe200078ec0ff */
[----:B------:R-:W-:Y:S02]  /*0570*/  VIADD R104, R17, 0x40 ;  /* 0x0000004011687836 */ /* 0x000fe40000000000 */
[----:B------:R-:W-:Y:S01]  /*0580*/  IMAD.SHL.U32 R11, R252, 0x2, RZ ;  /* 0x00000002fc0b7824 */ /* 0x000fe200078e00ff */
[----:B------:R-:W-:Y:S01]  /*0590*/  SHF.R.U32.HI R0, RZ, 0x2, R0 ;  /* 0x00000002ff007819 */ /* 0x000fe20000011600 */
[----:B------:R-:W-:Y:S01]  /*05a0*/  UMOV UR7, 0x400 ;  /* 0x0000040000077882 */ /* 0x000fe20000000000 */
[----:B------:R-:W-:-:S02]  /*05b0*/  ISETP.GE.AND P0, PT, R104, 0x1, PT ;  /* 0x000000016800780c */ /* 0x000fc40003f06270 */
[----:B------:R-:W-:-:S04]  /*05c0*/  LOP3.LUT R11, R0, 0x1fe, R11, 0x78, !PT ;  /* 0x000001fe000b7812 */ /* 0x000fc800078e780b */
[----:B------:R-:W-:Y:S01]  /*05d0*/  LOP3.LUT R0, R11, 0x40, RZ, 0x3c, !PT ;  /* 0x000000400b007812 */ /* 0x000fe200078e3cff */
[----:B-1----:R-:W-:Y:S01]  /*05e0*/  ULEA UR7, UR4, UR7, 0x18 ;  /* 0x0000000704077291 */ /* 0x002fe2000f8ec03f */
[----:B------:R-:W-:Y:S01]  /*05f0*/  IMAD.MOV.U32 R78, RZ, RZ, -0x800000 ;  /* 0xff800000ff4e7424 */ /* 0x000fe200078e00ff */
[----:B------:R-:W-:Y:S01]  /*0600*/  CS2R R88, SRZ ;  /* 0x0000000000587805 */ /* 0x000fe2000001ff00 */
[----:B0-----:R-:W-:Y:S01]  /*0610*/  IMAD.MOV.U32 R6, RZ, RZ, 0x3f800000 ;  /* 0x3f800000ff067424 */ /* 0x001fe200078e00ff */
[----:B------:R-:W-:Y:S01]  /*0620*/  CS2R R90, SRZ ;  /* 0x00000000005a7805 */ /* 0x000fe2000001ff00 */
[----:B------:R-:W-:Y:S01]  /*0630*/  IMAD.MOV.U32 R7, RZ, RZ, 0x3f800000 ;  /* 0x3f800000ff077424 */ /* 0x000fe200078e00ff */
[----:B------:R-:W-:Y:S01]  /*0640*/  CS2R R92, SRZ ;  /* 0x00000000005c7805 */ /* 0x000fe2000001ff00 */
[----:B------:R-:W-:Y:S01]  /*0650*/  IMAD.MOV.U32 R85, RZ, RZ, -0x800000 ;  /* 0xff800000ff557424 */ /* 0x000fe200078e00ff */
[----:B------:R-:W-:Y:S02]  /*0660*/  CS2R R94, SRZ ;  /* 0x00000000005e7805 */ /* 0x000fe4000001ff00 */
[----:B------:R-:W-:-:S02]  /*0670*/  CS2R R96, SRZ ;  /* 0x0000000000607805 */ /* 0x000fc4000001ff00 */
[----:B------:R-:W-:Y:S02]  /*0680*/  CS2R R98, SRZ ;  /* 0x0000000000627805 */ /* 0x000fe4000001ff00 */
[----:B------:R-:W-:Y:S02]  /*0690*/  CS2R R100, SRZ ;  /* 0x0000000000647805 */ /* 0x000fe4000001ff00 */
[----:B------:R-:W-:Y:S01]  /*06a0*/  CS2R R102, SRZ ;  /* 0x0000000000667805 */ /* 0x000fe2000001ff00 */
[----:B--2---:R0:W-:Y:S04]  /*06b0*/  STS.U16 [R11+UR7+0x4000], R22 ;  /* 0x004000160b007988 */ /* 0x0041e80008000407 */
[----:B----4-:R0:W-:Y:S04]  /*06c0*/  STS.U16 [R11+UR7+0x4400], R24 ;  /* 0x004400180b007988 */ /* 0x0101e80008000407 */
[----:B---3--:R0:W-:Y:S04]  /*06d0*/  STS.U16 [R11+UR7+0x4c00], R28 ;  /* 0x004c001c0b007988 */ /* 0x0081e80008000407 */
[----:B-----5:R0:W-:Y:S04]  /*06e0*/  STS.U16 [R11+UR7+0x4800], R26 ;  /* 0x0048001a0b007988 */ /* 0x0201e80008000407 */
[----:B------:R0:W-:Y:S04]  /*06f0*/  STS.U16 [R11+UR7+0x5400], R8 ;  /* 0x005400080b007988 */ /* 0x0001e80008000407 */
        /* <DEDUP_REMOVED lines=10> */
[----:B------:R0:W-:Y:S01]  /*07a0*/  STS.U16 [R0+UR7+0x5e00], R12 ;  /* 0x005e000c00007988 */ /* 0x0001e20008000407 */
[----:B------:R-:W-:Y:S05]  /*07b0*/  @!P0 BRA `(.L_x_0) ;  /* 0x0000004c003c8947 */ /* 0x000fea0003800000 */
[----:B------:R-:W1:Y:S01]  /*07c0*/  LDC.64 R18, c[0x0][0x250] ;  /* 0x00009400ff127b82 */ /* 0x000e620000000a00 */
[----:B0-----:R-:W-:Y:S01]  /*07d0*/  LOP3.LUT R0, R252, 0x3f, RZ, 0xc0, !PT ;  /* 0x0000003ffc007812 */ /* 0x001fe200078ec0ff */
[----:B------:R-:W-:Y:S01]  /*07e0*/  ULDC UR4, c[0x0][0x258] ;  /* 0x0000960000047ab9 */ /* 0x000fe20000000800 */
[--C-:B------:R-:W-:Y:S01]  /*07f0*/  SHF.R.U32.HI R2, RZ, 0x5, R252.reuse ;  /* 0x00000005ff027819 */ /* 0x100fe200000116fc */
[----:B------:R-:W-:Y:S01]  /*0800*/  USHF.R.U32.HI UR38, URZ, 0x4, UR7 ;  /* 0x000000043f267899 */ /* 0x000fe20008011607 */
[--C-:B------:R-:W-:Y:S01]  /*0810*/  SHF.R.U32.HI R3, RZ, 0x2, R252.reuse ;  /* 0x00000002ff037819 */ /* 0x100fe200000116fc */
[----:B------:R-:W-:Y:S01]  /*0820*/  UIADD3 UR8, UR7, 0x4000, URZ ;  /* 0x0000400007087890 */ /* 0x000fe2000fffe03f */
[----:B------:R-:W-:Y:S01]  /*0830*/  R2UR UR44, R2 ;  /* 0x00000000022c72ca */ /* 0x000fe200000e0000 */
[----:B------:R-:W0:Y:S01]  /*0840*/  LDC.64 R4, c[0x0][0x260] ;  /* 0x00009800ff047b82 */ /* 0x000e220000000a00 */
[--C-:B------:R-:W-:Y:S01]  /*0850*/  SHF.R.U32.HI R2, RZ, 0x1, R252.reuse ;  /* 0x00000001ff027819 */ /* 0x100fe200000116fc */
[----:B------:R-:W-:Y:S01]  /*0860*/  USGXT.U32 UR38, UR38, 0xe ;  /* 0x0000000e2626789a */ /* 0x000fe20008000000 */
[----:B------:R-:W-:Y:S01]  /*0870*/  SGXT.U32 R3, R3, 0x3 ;  /* 0x000000030303781a */ /* 0x000fe20000000000 */
[----:B------:R-:W-:Y:S01]  /*0880*/  USHF.R.U32.HI UR8, URZ, 0x4, UR8 ;  /* 0x000000043f087899 */ /* 0x000fe20008011608 */
[----:B------:R-:W-:Y:S01]  /*0890*/  SHF.R.U32.HI R9, RZ, 0x7, R252 ;  /* 0x00000007ff097819 */ /* 0x000fe200000116fc */
[----:B------:R-:W-:Y:S01]  /*08a0*/  UIADD3 UR10, UP0, UR38, 0x2, URZ ;  /* 0x00000002260a7890 */ /* 0x000fe2000ff1e03f */
[----:B------:R-:W-:Y:S01]  /*08b0*/  LOP3.LUT R2, R3, 0x30, R2, 0xf8, !PT ;  /* 0x0000003003027812 */ /* 0x000fe200078ef802 */
[----:B------:R-:W2:Y:S01]  /*08c0*/  LDC R31, c[0x0][0x268] ;  /* 0x00009a00ff1f7b82 */ /* 0x000ea20000000800 */
[----:B------:R-:W-:Y:S01]  /*08d0*/  USGXT.U32 UR36, UR8, 0xe ;  /* 0x0000000e0824789a */ /* 0x000fe20008000000 */
[----:B------:R-:W-:-:S02]  /*08e0*/  CS2R R88, SRZ ;  /* 0x0000000000587805 */ /* 0x000fc4000001ff00 */
[----:B------:R-:W-:Y:S02]  /*08f0*/  LOP3.LUT R3, R2, R17, RZ, 0xfc, !PT ;  /* 0x0000001102037212 */ /* 0x000fe400078efcff */
[----:B------:R-:W-:Y:S02]  /*0900*/  CS2R R90, SRZ ;  /* 0x00000000005a7805 */ /* 0x000fe4000001ff00 */
[----:B------:R-:W-:Y:S02]  /*0910*/  LOP3.LUT R2, R252, 0x7f, RZ, 0xc0, !PT ;  /* 0x0000007ffc027812 */ /* 0x000fe400078ec0ff */
[----:B------:R-:W-:Y:S02]  /*0920*/  CS2R R92, SRZ ;  /* 0x00000000005c7805 */ /* 0x000fe4000001ff00 */
[----:B------:R-:W-:Y:S01]  /*0930*/  CS2R R94, SRZ ;  /* 0x00000000005e7805 */ /* 0x000fe2000001ff00 */
[----:B-1----:R-:W-:Y:S01]  /*0940*/  IMAD R16, R16, R19, RZ ;  /* 0x0000001310107224 */ /* 0x002fe200078e02ff */
[----:B------:R-:W-:Y:S01]  /*0950*/  CS2R R96, SRZ ;  /* 0x0000000000607805 */ /* 0x000fe2000001ff00 */
[----:B------:R-:W-:Y:S01]  /*0960*/  IMAD R18, R18, UR6, RZ ;  /* 0x0000000612127c24 */ /* 0x000fe2000f8e02ff */
[----:B------:R-:W-:Y:S01]  /*0970*/  CS2R R98, SRZ ;  /* 0x0000000000627805 */ /* 0x000fe2000001ff00 */
[----:B------:R-:W-:Y:S01]  /*0980*/  IMAD R6, R19, 0x4, R16 ;  /* 0x0000000413067824 */ /* 0x000fe200078e0210 */
[----:B------:R-:W-:-:S02]  /*0990*/  CS2R R100, SRZ ;  /* 0x0000000000647805 */ /* 0x000fc4000001ff00 */
[----:B------:R-:W-:Y:S01]  /*09a0*/  CS2R R102, SRZ ;  /* 0x0000000000667805 */ /* 0x000fe2000001ff00 */
[----:B------:R-:W-:Y:S01]  /*09b0*/  ULDC UR45, c[0x0][0x238] ;  /* 0x00008e00002d7ab9 */ /* 0x000fe20000000800 */
[----:B0-----:R-:W-:Y:S01]  /*09c0*/  IMAD.MOV.U32 R11, RZ, RZ, R4 ;  /* 0x000000ffff0b7224 */ /* 0x001fe200078e0004 */
[----:B------:R0:W-:Y:S01]  /*09d0*/  STL [R1+0x28], R5 ;  /* 0x0000280501007387 */ /* 0x0001e20000100800 */
[C---:B------:R-:W-:Y:S01]  /*09e0*/  IMAD R8, R19.reuse, 0x4, R6 ;  /* 0x0000000413087824 */ /* 0x040fe200078e0206 */
[----:B------:R-:W-:Y:S01]  /*09f0*/  UMOV UR37, 0x40000040 ;  /* 0x4000004000257882 */ /* 0x000fe20000000000 */
[----:B------:R-:W-:Y:S01]  /*0a00*/  IMAD R4, R0, UR4, RZ ;  /* 0x0000000400047c24 */ /* 0x000fe2000f8e02ff */
[----:B------:R-:W-:Y:S01]  /*0a10*/  ULDC.64 UR4, c[0x0][0x218] ;  /* 0x0000860000047ab9 */ /* 0x000fe20000000a00 */
[----:B------:R-:W-:Y:S02]  /*0a20*/  IMAD.MOV.U32 R7, RZ, RZ, R5 ;  /* 0x000000ffff077224 */ /* 0x000fe400078e0005 */
[----:B------:R-:W-:-:S02]  /*0a30*/  IMAD R10, R19, 0x4, R8 ;  /* 0x00000004130a7824 */ /* 0x000fc400078e0208 */
[----:B------:R-:W-:Y:S02]  /*0a40*/  IMAD.SHL.U32 R0, R18, 0x2, RZ ;  /* 0x0000000212007824 */ /* 0x000fe400078e00ff */
[----:B0-----:R-:W-:Y:S02]  /*0a50*/  IMAD.SHL.U32 R5, R4, 0x2, RZ ;  /* 0x0000000204057824 */ /* 0x001fe400078e00ff */
[----:B------:R-:W-:Y:S02]  /*0a60*/  IMAD R12, R19, 0x4, R10 ;  /* 0x00000004130c7824 */ /* 0x000fe400078e020a */
[----:B------:R-:W-:Y:S01]  /*0a70*/  IMAD.HI R18, R18, 0x2, RZ ;  /* 0x0000000212127827 */ /* 0x000fe200078e02ff */
[----:B------:R-:W-:-:S03]  /*0a80*/  IADD3 R159, P0, P1, R5, UR4, R0 ;  /* 0x00000004059f7c10 */ /* 0x000fc6000f91e000 */
[----:B------:R-:W-:Y:S01]  /*0a90*/  IMAD.HI R5, R4, 0x2, RZ ;  /* 0x0000000204057827 */ /* 0x000fe200078e02ff */
[-C--:B------:R-:W-:Y:S02]  /*0aa0*/  LEA R108, P2, R16, R159.reuse, 0x1 ;  /* 0x0000009f106c7211 */ /* 0x080fe400078408ff */
[-C--:B------:R-:W-:Y:S01]  /*0ab0*/  LEA R104, P4, R8, R159.reuse, 0x1 ;  /* 0x0000009f08687211 */ /* 0x080fe200078808ff */
[----:B------:R-:W-:Y:S01]  /*0ac0*/  IMAD R4, R19, 0x4, R12 ;  /* 0x0000000413047824 */ /* 0x000fe200078e020c */
[----:B------:R-:W-:Y:S01]  /*0ad0*/  IADD3.X R29, R5, UR5, R18, P0, P1 ;  /* 0x00000005051d7c10 */ /* 0x000fe200087e2412 */
[----:B------:R-:W-:Y:S01]  /*0ae0*/  IMAD R0, R11, UR6, RZ ;  /* 0x000000060b007c24 */ /* 0x000fe2000f8e02ff */
[----:B------:R-:W-:Y:S01]  /*0af0*/  ULDC.64 UR4, c[0x0][0x220] ;  /* 0x0000880000047ab9 */ /* 0x000fe20000000a00 */
[----:B------:R-:W-:Y:S01]  /*0b00*/  IMAD R14, R19, 0x4, R4 ;  /* 0x00000004130e7824 */ /* 0x000fe200078e0204 */
[----:B------:R-:W-:Y:S01]  /*0b10*/  LEA R106, P3, R6, R159, 0x1 ;  /* 0x0000009f066a7211 */ /* 0x000fe200078608ff */
[----:B------:R-:W-:Y:S01]  /*0b20*/  IMAD R7, R2, R7, RZ ;  /* 0x0000000702077224 */ /* 0x000fe200078e02ff */
[----:B------:R-:W-:Y:S01]  /*0b30*/  SGXT.U32 R2, R9, 0x1 ;  /* 0x000000010902781a */ /* 0x000fe20000000000 */
[----:B------:R-:W-:Y:S01]  /*0b40*/  IMAD R18, R19, 0x4, R14 ;  /* 0x0000000413127824 */ /* 0x000fe200078e020e */
[-C--:B------:R-:W-:Y:S01]  /*0b50*/  LEA.HI.X.SX32 R109, R16, R29.reuse, 0x1, P2 ;  /* 0x0000001d106d7211 */ /* 0x080fe200010f0eff */
[----:B------:R-:W-:Y:S01]  /*0b60*/  IMAD.SHL.U32 R5, R0, 0x2, RZ ;  /* 0x0000000200057824 */ /* 0x000fe200078e00ff */
[-C--:B------:R-:W-:Y:S01]  /*0b70*/  LEA.HI.X.SX32 R105, R8, R29.reuse, 0x1, P4 ;  /* 0x0000001d08697211 */ /* 0x080fe200020f0eff */
[----:B------:R-:W-:Y:S01]  /*0b80*/  IMAD.SHL.U32 R20, R7, 0x2, RZ ;  /* 0x0000000207147824 */ /* 0x000fe200078e00ff */
[----:B------:R-:W-:Y:S01]  /*0b90*/  LEA.HI.X.SX32 R107, R6, R29, 0x1, P3 ;  /* 0x0000001d066b7211 */ /* 0x000fe200018f0eff */
[----:B--2---:R-:W-:Y:S01]  /*0ba0*/  IMAD R9, R2, R31, RZ ;  /* 0x0000001f02097224 */ /* 0x004fe200078e02ff */
[----:B------:R-:W-:Y:S01]  /*0bb0*/  STL.64 [R1+0x20], R108 ;  /* 0x0000206c01007387 */ /* 0x000fe20000100a00 */
[C---:B------:R-:W-:Y:S01]  /*0bc0*/  IMAD R2, R19.reuse, 0x4, R18 ;  /* 0x0000000413027824 */ /* 0x040fe200078e0212 */
[----:B------:R-:W-:Y:S01]  /*0bd0*/  IADD3 R27, P0, P1, R20, UR4, R5 ;  /* 0x00000004141b7c10 */ /* 0x000fe2000f91e005 */
[----:B------:R-:W-:Y:S01]  /*0be0*/  IMAD.HI R5, R0, 0x2, RZ ;  /* 0x0000000200057827 */ /* 0x000fe200078e02ff */
[----:B------:R0:W-:Y:S01]  /*0bf0*/  STL.64 [R1+0x10], R104 ;  /* 0x0000106801007387 */ /* 0x0001e20000100a00 */
[C---:B------:R-:W-:Y:S01]  /*0c00*/  LEA R16, P3, R12.reuse, R159, 0x1 ;  /* 0x0000009f0c107211 */ /* 0x040fe200078608ff */
[----:B------:R-:W-:Y:S01]  /*0c10*/  UMOV UR4, URZ ;  /* 0x0000003f00047c82 */ /* 0x000fe20008000000 */
[----:B------:R-:W-:Y:S01]  /*0c20*/  IMAD R0, R19, 0x4, R2 ;  /* 0x0000000413007824 */ /* 0x000fe200078e0202 */
[----:B------:R-:W-:Y:S01]  /*0c30*/  STL.64 [R1+0x18], R106 ;  /* 0x0000186a01007387 */ /* 0x000fe20000100a00 */
[----:B------:R-:W-:Y:S01]  /*0c40*/  LEA.HI.X.SX32 R17, R12, R29, 0x1, P3 ;  /* 0x0000001d0c117211 */ /* 0x000fe200018f0eff */
[----:B------:R-:W-:Y:S01]  /*0c50*/  IMAD.HI R22, R7, 0x2, RZ ;  /* 0x0000000207167827 */ /* 0x000fe200078e02ff */
[----:B------:R-:W-:-:S03]  /*0c60*/  LEA R248, P3, R14, R159, 0x1 ;  /* 0x0000009f0ef87211 */ /* 0x000fc600078608ff */
[----:B------:R-:W-:Y:S01]  /*0c70*/  IMAD R20, R19, 0x4, R0 ;  /* 0x0000000413147824 */ /* 0x000fe200078e0200 */
[----:B------:R-:W-:Y:S01]  /*0c80*/  LEA.HI.X.SX32 R249, R14, R29, 0x1, P3 ;  /* 0x0000001d0ef97211 */ /* 0x000fe200018f0eff */
[----:B------:R-:W-:Y:S01]  /*0c90*/  IMAD R7, R31, 0x2, R9 ;  /* 0x000000021f077824 */ /* 0x000fe200078e0209 */
[-C--:B0-----:R-:W-:Y:S01]  /*0ca0*/  LEA R104, P2, R10, R159.reuse, 0x1 ;  /* 0x0000009f0a687211 */ /* 0x081fe200078408ff */
[----:B------:R-:W-:Y:S01]  /*0cb0*/  IMAD R6, R19, 0x4, R20 ;  /* 0x0000000413067824 */ /* 0x000fe200078e0214 */
[----:B------:R-:W-:Y:S01]  /*0cc0*/  LEA R244, P3, R2, R159, 0x1 ;  /* 0x0000009f02f47211 */ /* 0x000fe200078608ff */
[----:B------:R-:W-:Y:S01]  /*0cd0*/  IMAD R11, R31, 0x2, R7 ;  /* 0x000000021f0b7824 */ /* 0x000fe200078e0207 */
[----:B------:R-:W-:Y:S01]  /*0ce0*/  LEA.HI.X.SX32 R105, R10, R29, 0x1, P2 ;  /* 0x0000001d0a697211 */ /* 0x000fe200010f0eff */
[----:B------:R-:W-:Y:S01]  /*0cf0*/  IMAD R8, R19, 0x4, R6 ;  /* 0x0000000413087824 */ /* 0x000fe200078e0206 */
[----:B------:R-:W-:Y:S01]  /*0d00*/  LEA R250, P2, R4, R159, 0x1 ;  /* 0x0000009f04fa7211 */ /* 0x000fe200078408ff */
[----:B------:R-:W-:Y:S01]  /*0d10*/  IMAD R13, R31, 0x2, R11 ;  /* 0x000000021f0d7824 */ /* 0x000fe200078e020b */
[-C--:B------:R-:W-:Y:S01]  /*0d20*/  LEA.HI.X.SX32 R245, R2, R29.reuse, 0x1, P3 ;  /* 0x0000001d02f57211 */ /* 0x080fe200018f0eff */
[C---:B------:R-:W-:Y:S01]  /*0d30*/  IMAD R10, R19.reuse, 0x4, R8 ;  /* 0x00000004130a7824 */ /* 0x040fe200078e0208 */
[----:B------:R-:W-:Y:S01]  /*0d40*/  LEA.HI.X.SX32 R251, R4, R29, 0x1, P2 ;  /* 0x0000001d04fb7211 */ /* 0x000fe200010f0eff */
[----:B------:R-:W-:Y:S01]  /*0d50*/  STL.64 [R1+0x8], R104 ;  /* 0x0000086801007387 */ /* 0x000fe20000100a00 */
[-C--:B------:R-:W-:Y:S01]  /*0d60*/  LEA R246, P2, R18, R159.reuse, 0x1 ;  /* 0x0000009f12f67211 */ /* 0x080fe200078408ff */
[C---:B------:R-:W-:Y:S01]  /*0d70*/  IMAD R12, R19.reuse, 0x4, R10 ;  /* 0x00000004130c7824 */ /* 0x040fe200078e020a */
[----:B------:R-:W-:Y:S01]  /*0d80*/  LEA R240, P3, R20, R159, 0x1 ;  /* 0x0000009f14f07211 */ /* 0x000fe200078608ff */
[----:B------:R0:W-:Y:S01]  /*0d90*/  STL.64 [R1], R16 ;  /* 0x0000001001007387 */ /* 0x0001e20000100a00 */
[----:B------:R-:W-:Y:S01]  /*0da0*/  LEA.HI.X.SX32 R247, R18, R29, 0x1, P2 ;  /* 0x0000001d12f77211 */ /* 0x000fe200010f0eff */
[----:B------:R-:W-:Y:S01]  /*0db0*/  IMAD R4, R19, 0x4, R12 ;  /* 0x0000000413047824 */ /* 0x000fe200078e020c */
[----:B------:R-:W-:Y:S01]  /*0dc0*/  LEA R242, P2, R0, R159, 0x1 ;  /* 0x0000009f00f27211 */ /* 0x000fe200078408ff */
[----:B------:R-:W-:Y:S01]  /*0dd0*/  IMAD R15, R31, 0x2, R13 ;  /* 0x000000021f0f7824 */ /* 0x000fe200078e020d */
[-C--:B------:R-:W-:Y:S01]  /*0de0*/  LEA.HI.X.SX32 R241, R20, R29.reuse, 0x1, P3 ;  /* 0x0000001d14f17211 */ /* 0x080fe200018f0eff */
[----:B------:R-:W-:Y:S01]  /*0df0*/  IMAD R14, R19, 0x4, R4 ;  /* 0x00000004130e7824 */ /* 0x000fe200078e0204 */
[----:B------:R-:W-:-:S02]  /*0e00*/  LEA.HI.X.SX32 R243, R0, R29, 0x1, P2 ;  /* 0x0000001d00f37211 */ /* 0x000fc400010f0eff */
[-C--:B------:R-:W-:Y:S02]  /*0e10*/  LEA R236, P2, R6, R159.reuse, 0x1 ;  /* 0x0000009f06ec7211 */ /* 0x080fe400078408ff */
[----:B------:R-:W-:Y:S01]  /*0e20*/  LEA R234, P3, R8, R159, 0x1 ;  /* 0x0000009f08ea7211 */ /* 0x000fe200078608ff */
[----:B0-----:R-:W-:Y:S01]  /*0e30*/  IMAD R16, R19, 0x4, R14 ;  /* 0x0000000413107824 */ /* 0x001fe200078e020e */
[-C--:B------:R-:W-:Y:S01]  /*0e40*/  LEA.HI.X.SX32 R237, R6, R29.reuse, 0x1, P2 ;  /* 0x0000001d06ed7211 */ /* 0x080fe200010f0eff */
[----:B------:R-:W-:Y:S01]  /*0e50*/  IMAD R17, R31, 0x2, R15 ;  /* 0x000000021f117824 */ /* 0x000fe200078e020f */
[----:B------:R-:W-:Y:S01]  /*0e60*/  LEA.HI.X.SX32 R235, R8, R29, 0x1, P3 ;  /* 0x0000001d08eb7211 */ /* 0x000fe200018f0eff */
[----:B------:R-:W-:Y:S01]  /*0e70*/  IMAD R2, R19, 0x4, R16 ;  /* 0x0000000413027824 */ /* 0x000fe200078e0210 */
[-C--:B------:R-:W-:Y:S01]  /*0e80*/  LEA R126, P4, R4, R159.reuse, 0x1 ;  /* 0x0000009f047e7211 */ /* 0x080fe200078808ff */
[----:B------:R-:W-:Y:S01]  /*0e90*/  IMAD R21, R31, 0x2, R17 ;  /* 0x000000021f157824 */ /* 0x000fe200078e0211 */
[----:B------:R-:W-:Y:S01]  /*0ea0*/  LEA R232, P2, R10, R159, 0x1 ;  /* 0x0000009f0ae87211 */ /* 0x000fe200078408ff */
[----:B------:R-:W-:Y:S01]  /*0eb0*/  IMAD R0, R19, 0x4, R2 ;  /* 0x0000000413007824 */ /* 0x000fe200078e0202 */
[-C--:B------:R-:W-:Y:S01]  /*0ec0*/  LEA.HI.X.SX32 R127, R4, R29.reuse, 0x1, P4 ;  /* 0x0000001d047f7211 */ /* 0x080fe200020f0eff */
[----:B------:R-:W-:Y:S01]  /*0ed0*/  IMAD R23, R31, 0x2, R21 ;  /* 0x000000021f177824 */ /* 0x000fe200078e0215 */
[----:B------:R-:W-:Y:S01]  /*0ee0*/  LEA.HI.X.SX32 R233, R10, R29, 0x1, P2 ;  /* 0x0000001d0ae97211 */ /* 0x000fe200010f0eff */
[----:B------:R-:W-:Y:S01]  /*0ef0*/  IMAD R18, R19, 0x4, R0 ;  /* 0x0000000413127824 */ /* 0x000fe200078e0200 */
[-C--:B------:R-:W-:Y:S01]  /*0f00*/  LEA R132, P4, R2, R159.reuse, 0x1 ;  /* 0x0000009f02847211 */ /* 0x080fe200078808ff */
        /* <DEDUP_REMOVED lines=9> */
[----:B------:R-:W-:Y:S01]  /*0fa0*/  LEA R130, P3, R16, R159, 0x1 ;  /* 0x0000009f10827211 */ /* 0x000fe200078608ff */
[----:B------:R-:W-:Y:S01]  /*0fb0*/  IMAD R4, R19, 0x4, R8 ;  /* 0x0000000413047824 */ /* 0x000fe200078e0208 */
[----:B------:R-:W-:Y:S01]  /*0fc0*/  LEA.HI.X.SX32 R129, R14, R29, 0x1, P2 ;  /* 0x0000001d0e817211 */ /* 0x000fe200010f0eff */
[----:B------:R-:W-:Y:S01]  /*0fd0*/  IMAD R20, R31, 0x2, R26 ;  /* 0x000000021f147824 */ /* 0x000fe200078e021a */
[----:B------:R-:W-:Y:S01]  /*0fe0*/  LEA R134, P2, R0, R159, 0x1 ;  /* 0x0000009f00867211 */ /* 0x000fe200078408ff */
[----:B------:R-:W-:Y:S01]  /*0ff0*/  IMAD R10, R19, 0x4, R4 ;  /* 0x00000004130a7824 */ /* 0x000fe200078e0204 */
[----:B------:R-:W-:-:S02]  /*1000*/  LEA.HI.X.SX32 R131, R16, R29, 0x1, P3 ;  /* 0x0000001d10837211 */ /* 0x000fc400018f0eff */
[-C--:B------:R-:W-:Y:S01]  /*1010*/  LEA R136, P3, R18, R159.reuse, 0x1 ;  /* 0x0000009f12887211 */ /* 0x080fe200078608ff */
[C---:B------:R-:W-:Y:S01]  /*1020*/  IMAD R2, R19.reuse, 0x4, R10 ;  /* 0x0000000413027824 */ /* 0x040fe200078e020a */
[----:B------:R-:W-:Y:S02]  /*1030*/  LEA R138, P4, R6, R159, 0x1 ;  /* 0x0000009f068a7211 */ /* 0x000fe400078808ff */
[-C--:B------:R-:W-:Y:S01]  /*1040*/  LEA.HI.X.SX32 R135, R0, R29.reuse, 0x1, P2 ;  /* 0x0000001d00877211 */ /* 0x080fe200010f0eff */
[C---:B------:R-:W-:Y:S01]  /*1050*/  IMAD R12, R19.reuse, 0x4, R2 ;  /* 0x00000004130c7824 */ /* 0x040fe200078e0202 */
[-C--:B------:R-:W-:Y:S02]  /*1060*/  LEA.HI.X.SX32 R137, R18, R29.reuse, 0x1, P3 ;  /* 0x0000001d12897211 */ /* 0x080fe400018f0eff */
[----:B------:R-:W-:Y:S01]  /*1070*/  LEA.HI.X.SX32 R139, R6, R29, 0x1, P4 ;  /* 0x0000001d068b7211 */ /* 0x000fe200020f0eff */
[----:B------:R-:W-:Y:S01]  /*1080*/  IMAD R0, R19, 0x4, R12 ;  /* 0x0000000413007824 */ /* 0x000fe200078e020c */
[----:B------:R-:W-:-:S02]  /*1090*/  LEA R142, P3, R4, R159, 0x1 ;  /* 0x0000009f048e7211 */ /* 0x000fc400078608ff */
        /* <DEDUP_REMOVED lines=9> */
[----:B------:R-:W-:Y:S02]  /*1130*/  LEA R146, P2, R2, R159, 0x1 ;  /* 0x0000009f02927211 */ /* 0x000fe400078408ff */
[----:B------:R-:W-:Y:S01]  /*1140*/  LEA.HI.X.SX32 R151, R0, R29, 0x1, P4 ;  /* 0x0000001d00977211 */ /* 0x000fe200020f0eff */
[----:B------:R-:W-:Y:S01]  /*1150*/  IMAD R0, R19, 0x4, R8 ;  /* 0x0000000413007824 */ /* 0x000fe200078e0208 */
[----:B------:R-:W-:Y:S02]  /*1160*/  LEA R148, P3, R12, R159, 0x1 ;  /* 0x0000009f0c947211 */ /* 0x000fe400078608ff */
[----:B------:R-:W-:Y:S02]  /*1170*/  LEA.HI.X.SX32 R147, R2, R29, 0x1, P2 ;  /* 0x0000001d02937211 */ /* 0x000fe400010f0eff */
[----:B------:R-:W-:Y:S02]  /*1180*/  LEA R158, P5, R0, R159, 0x1 ;  /* 0x0000009f009e7211 */ /* 0x000fe400078a08ff */
[----:B------:R-:W-:-:S02]  /*1190*/  LEA.HI.X.SX32 R149, R12, R29, 0x1, P3 ;  /* 0x0000001d0c957211 */ /* 0x000fc400018f0eff */
[-C--:B------:R-:W-:Y:S02]  /*11a0*/  LEA R152, P2, R6, R159.reuse, 0x1 ;  /* 0x0000009f06987211 */ /* 0x080fe400078408ff */
[-C--:B------:R-:W-:Y:S02]  /*11b0*/  LEA R154, P3, R4, R159.reuse, 0x1 ;  /* 0x0000009f049a7211 */ /* 0x080fe400078608ff */
[----:B------:R-:W-:Y:S02]  /*11c0*/  LEA R156, P4, R8, R159, 0x1 ;  /* 0x0000009f089c7211 */ /* 0x000fe400078808ff */
[-C--:B------:R-:W-:Y:S01]  /*11d0*/  LEA.HI.X.SX32 R159, R0, R29.reuse, 0x1, P5 ;  /* 0x0000001d009f7211 */ /* 0x080fe200028f0eff */
[C---:B------:R-:W-:Y:S01]  /*11e0*/  IMAD R0, R31.reuse, 0x2, R20 ;  /* 0x000000021f007824 */ /* 0x040fe200078e0214 */
[-C--:B------:R-:W-:Y:S02]  /*11f0*/  LEA.HI.X.SX32 R155, R4, R29.reuse, 0x1, P3 ;  /* 0x0000001d049b7211 */ /* 0x080fe400018f0eff */
[-C--:B------:R-:W-:Y:S01]  /*1200*/  LEA.HI.X.SX32 R153, R6, R29.reuse, 0x1, P2 ;  /* 0x0000001d06997211 */ /* 0x080fe200010f0eff */
[----:B------:R-:W-:Y:S01]  /*1210*/  IMAD R2, R31, 0x2, R0 ;  /* 0x000000021f027824 */ /* 0x000fe200078e0200 */
[----:B------:R-:W-:-:S02]  /*1220*/  LEA.HI.X.SX32 R157, R8, R29, 0x1, P4 ;  /* 0x0000001d089d7211 */ /* 0x000fc400020f0eff */
[----:B------:R-:W-:Y:S01]  /*1230*/  IADD3.X R29, R22, UR5, R5, P0, P1 ;  /* 0x00000005161d7c10 */ /* 0x000fe200087e2405 */
[----:B------:R-:W-:Y:S01]  /*1240*/  IMAD R4, R31, 0x2, R2 ;  /* 0x000000021f047824 */ /* 0x000fe200078e0202 */
[-C--:B------:R-:W-:Y:S01]  /*1250*/  LEA R160, P0, R9, R27.reuse, 0x1 ;  /* 0x0000001b09a07211 */ /* 0x080fe200078008ff */
[----:B------:R-:W-:Y:S01]  /*1260*/  UMOV UR5, URZ ;  /* 0x0000003f00057c82 */ /* 0x000fe20008000000 */
[-C--:B------:R-:W-:Y:S01]  /*1270*/  LEA R162, P1, R7, R27.reuse, 0x1 ;  /* 0x0000001b07a27211 */ /* 0x080fe200078208ff */
[----:B------:R-:W-:Y:S01]  /*1280*/  IMAD R5, R31, 0x2, R4 ;  /* 0x000000021f057824 */ /* 0x000fe200078e0204 */
[----:B------:R-:W-:Y:S01]  /*1290*/  LEA R166, P2, R13, R27, 0x1 ;  /* 0x0000001b0da67211 */ /* 0x000fe200078408ff */
[----:B------:R-:W-:Y:S01]  /*12a0*/  UIADD3.X UR11, UR5, 0x40000040, URZ, UP0, !UPT ;  /* 0x40000040050b7890 */ /* 0x000fe200087fe43f */
[----:B------:R-:W-:Y:S01]  /*12b0*/  LEA.HI.X.SX32 R161, R9, R29, 0x1, P0 ;  /* 0x0000001d09a17211 */ /* 0x000fe200000f0eff */
[----:B------:R-:W-:Y:S01]  /*12c0*/  IMAD R6, R31, 0x2, R5 ;  /* 0x000000021f067824 */ /* 0x000fe200078e0205 */
[----:B------:R-:W-:Y:S01]  /*12d0*/  LEA R164, P0, R11, R27, 0x1 ;  /* 0x0000001b0ba47211 */ /* 0x000fe200078008ff */
[----:B------:R-:W-:Y:S01]  /*12e0*/  UIADD3 UR8, UP0, UR36, 0x80, URZ ;  /* 0x0000008024087890 */ /* 0x000fe2000ff1e03f */
[-C--:B------:R-:W-:Y:S01]  /*12f0*/  LEA.HI.X.SX32 R163, R7, R29.reuse, 0x1, P1 ;  /* 0x0000001d07a37211 */ /* 0x080fe200008f0eff */
[----:B------:R-:W-:Y:S01]  /*1300*/  IMAD R7, R31, 0x2, R6 ;  /* 0x000000021f077824 */ /* 0x000fe200078e0206 */
[----:B------:R-:W-:Y:S01]  /*1310*/  LEA.HI.X.SX32 R167, R13, R29, 0x1, P2 ;  /* 0x0000001d0da77211 */ /* 0x000fe200010f0eff */
[----:B------:R-:W-:Y:S01]  /*1320*/  UIADD3.X UR9, UR4, 0x40000040, URZ, UP0, !UPT ;  /* 0x4000004004097890 */ /* 0x000fe200087fe43f */
[----:B------:R-:W-:Y:S01]  /*1330*/  LEA R172, P2, R21, R27, 0x1 ;  /* 0x0000001b15ac7211 */ /* 0x000fe200078408ff */
[----:B------:R-:W-:Y:S01]  /*1340*/  IMAD R8, R31, 0x2, R7 ;  /* 0x000000021f087824 */ /* 0x000fe200078e0207 */
[----:B------:R-:W-:Y:S01]  /*1350*/  LEA.HI.X.SX32 R165, R11, R29, 0x1, P0 ;  /* 0x0000001d0ba57211 */ /* 0x000fe200000f0eff */
[----:B------:R-:W-:Y:S01]  /*1360*/  UIADD3.64 UR14, UR10, 0x2, URZ ;  /* 0x000000020a0e7897 */ /* 0x000fe2000fffe03f */
[----:B------:R-:W-:Y:S01]  /*1370*/  LEA R168, P0, R15, R27, 0x1 ;  /* 0x0000001b0fa87211 */ /* 0x000fe200078008ff */
[----:B------:R-:W-:Y:S01]  /*1380*/  IMAD R9, R31, 0x2, R8 ;  /* 0x000000021f097824 */ /* 0x000fe200078e0208 */
[----:B------:R-:W-:Y:S01]  /*1390*/  LEA.HI.X.SX32 R173, R21, R29, 0x1, P2 ;  /* 0x0000001d15ad7211 */ /* 0x000fe200010f0eff */
[----:B------:R-:W-:Y:S01]  /*13a0*/  UIADD3.64 UR18, UR10, 0x4, URZ ;  /* 0x000000040a127897 */ /* 0x000fe2000fffe03f */
[-C--:B------:R-:W-:Y:S01]  /*13b0*/  LEA R178, P2, R25, R27.reuse, 0x1 ;  /* 0x0000001b19b27211 */ /* 0x080fe200078408ff */
[----:B------:R-:W-:Y:S01]  /*13c0*/  IMAD R10, R31, 0x2, R9 ;  /* 0x000000021f0a7824 */ /* 0x000fe200078e0209 */
[----:B------:R-:W-:Y:S01]  /*13d0*/  LEA R170, P1, R17, R27, 0x1 ;  /* 0x0000001b11aa7211 */ /* 0x000fe200078208ff */
[----:B------:R-:W-:Y:S01]  /*13e0*/  UIADD3.64 UR22, UR10, 0x1fe, URZ ;  /* 0x000001fe0a167897 */ /* 0x000fe2000fffe03f */
[----:B------:R-:W-:Y:S01]  /*13f0*/  LEA.HI.X.SX32 R169, R15, R29, 0x1, P0 ;  /* 0x0000001d0fa97211 */ /* 0x000fe200000f0eff */
[----:B------:R-:W-:Y:S01]  /*1400*/  UIADD3.64 UR26, UR10, 0x200, URZ ;  /* 0x000002000a1a7897 */ /* 0x000fe2000fffe03f */
        /* <DEDUP_REMOVED lines=8> */
[----:B------:R-:W-:-:S02]  /*1490*/  LEA R176, P1, R24, R27, 0x1 ;  /* 0x0000001b18b07211 */ /* 0x000fc400078208ff */
[----:B------:R-:W-:Y:S02]  /*14a0*/  LEA.HI.X.SX32 R175, R23, R29, 0x1, P0 ;  /* 0x0000001d17af7211 */ /* 0x000fe400000f0eff */
[----:B------:R-:W-:Y:S02]  /*14b0*/  LEA R180, P0, R26, R27, 0x1 ;  /* 0x0000001b1ab47211 */ /* 0x000fe400078008ff */
[-C--:B------:R-:W-:Y:S01]  /*14c0*/  LEA.HI.X.SX32 R185, R0, R29.reuse, 0x1, P2 ;  /* 0x0000001d00b97211 */ /* 0x080fe200010f0eff */
[C---:B------:R-:W-:Y:S01]  /*14d0*/  IMAD R0, R31.reuse, 0x2, R10 ;  /* 0x000000021f007824 */ /* 0x040fe200078e020a */
[----:B------:R-:W-:Y:S02]  /*14e0*/  LEA.HI.X.SX32 R177, R24, R29, 0x1, P1 ;  /* 0x0000001d18b17211 */ /* 0x000fe400008f0eff */
[----:B------:R-:W-:Y:S01]  /*14f0*/  LEA R182, P1, R20, R27, 0x1 ;  /* 0x0000001b14b67211 */ /* 0x000fe200078208ff */
[----:B------:R-:W-:Y:S01]  /*1500*/  IMAD R11, R31, 0x2, R0 ;  /* 0x000000021f0b7824 */ /* 0x000fe200078e0200 */
[----:B------:R-:W-:-:S02]  /*1510*/  LEA.HI.X.SX32 R181, R26, R29, 0x1, P0 ;  /* 0x0000001d1ab57211 */ /* 0x000fc400000f0eff */
[----:B------:R-:W-:Y:S02]  /*1520*/  LEA R186, P0, R2, R27, 0x1 ;  /* 0x0000001b02ba7211 */ /* 0x000fe400078008ff */
[----:B------:R-:W-:Y:S02]  /*1530*/  LEA.HI.X.SX32 R183, R20, R29, 0x1, P1 ;  /* 0x0000001d14b77211 */ /* 0x000fe400008f0eff */
[----:B------:R-:W-:Y:S02]  /*1540*/  LEA R188, P1, R4, R27, 0x1 ;  /* 0x0000001b04bc7211 */ /* 0x000fe400078208ff */
[----:B------:R-:W-:Y:S01]  /*1550*/  LEA.HI.X.SX32 R187, R2, R29, 0x1, P0 ;  /* 0x0000001d02bb7211 */ /* 0x000fe200000f0eff */
[----:B------:R-:W-:Y:S01]  /*1560*/  IMAD R2, R31, 0x2, R11 ;  /* 0x000000021f027824 */ /* 0x000fe200078e020b */
[----:B------:R-:W-:Y:S02]  /*1570*/  LEA R190, P2, R5, R27, 0x1 ;  /* 0x0000001b05be7211 */ /* 0x000fe400078408ff */
[-C--:B------:R-:W-:Y:S01]  /*1580*/  LEA.HI.X.SX32 R189, R4, R29.reuse, 0x1, P1 ;  /* 0x0000001d04bd7211 */ /* 0x080fe200008f0eff */
[----:B------:R-:W-:Y:S01]  /*1590*/  IMAD R4, R31, 0x2, R2 ;  /* 0x000000021f047824 */ /* 0x000fe200078e0202 */
[----:B------:R-:W-:-:S02]  /*15a0*/  LEA.HI.X.SX32 R191, R5, R29, 0x1, P2 ;  /* 0x0000001d05bf7211 */ /* 0x000fc400010f0eff */
[-C--:B------:R-:W-:Y:S01]  /*15b0*/  LEA R196, P2, R8, R27.reuse, 0x1 ;  /* 0x0000001b08c47211 */ /* 0x080fe200078408ff */
[----:B------:R-:W-:Y:S01]  /*15c0*/  IMAD R5, R31, 0x2, R4 ;  /* 0x000000021f057824 */ /* 0x000fe200078e0204 */
[-C--:B------:R-:W-:Y:S02]  /*15d0*/  LEA R192, P0, R6, R27.reuse, 0x1 ;  /* 0x0000001b06c07211 */ /* 0x080fe400078008ff */
[----:B------:R-:W-:Y:S02]  /*15e0*/  LEA R194, P1, R7, R27, 0x1 ;  /* 0x0000001b07c27211 */ /* 0x000fe400078208ff */
[-C--:B------:R-:W-:Y:S02]  /*15f0*/  LEA.HI.X.SX32 R197, R8, R29.reuse, 0x1, P2 ;  /* 0x0000001d08c57211 */ /* 0x080fe400010f0eff */
[----:B------:R-:W-:Y:S01]  /*1600*/  LEA.HI.X.SX32 R193, R6, R29, 0x1, P0 ;  /* 0x0000001d06c17211 */ /* 0x000fe200000f0eff */
[----:B------:R-:W-:Y:S01]  /*1610*/  IMAD R6, R31, 0x2, R5 ;  /* 0x000000021f067824 */ /* 0x000fe200078e0205 */
[----:B------:R-:W-:-:S02]  /*1620*/  LEA R120, P2, R0, R27, 0x1 ;  /* 0x0000001b00787211 */ /* 0x000fc400078408ff */
[----:B------:R-:W-:Y:S02]  /*1630*/  LEA.HI.X.SX32 R195, R7, R29, 0x1, P1 ;  /* 0x0000001d07c37211 */ /* 0x000fe400008f0eff */
[----:B------:R-:W-:Y:S02]  /*1640*/  LEA R122, P1, R10, R27, 0x1 ;  /* 0x0000001b0a7a7211 */ /* 0x000fe400078208ff */
[-C--:B------:R-:W-:Y:S01]  /*1650*/  LEA.HI.X.SX32 R121, R0, R29.reuse, 0x1, P2 ;  /* 0x0000001d00797211 */ /* 0x080fe200010f0eff */
[C---:B------:R-:W-:Y:S01]  /*1660*/  IMAD R0, R31.reuse, 0x2, R6 ;  /* 0x000000021f007824 */ /* 0x040fe200078e0206 */
[----:B------:R-:W-:Y:S02]  /*1670*/  LEA.HI.X.SX32 R123, R10, R29, 0x1, P1 ;  /* 0x0000001d0a7b7211 */ /* 0x000fe400008f0eff */
[-C--:B------:R-:W-:Y:S01]  /*1680*/  LEA R116, P1, R2, R27.reuse, 0x1 ;  /* 0x0000001b02747211 */ /* 0x080fe200078208ff */
[----:B------:R-:W-:Y:S01]  /*1690*/  IMAD R7, R31, 0x2, R0 ;  /* 0x000000021f077824 */ /* 0x000fe200078e0200 */
[----:B------:R-:W-:-:S02]  /*16a0*/  LEA R198, P0, R9, R27, 0x1 ;  /* 0x0000001b09c67211 */ /* 0x000fc400078008ff */
[----:B------:R-:W-:Y:S02]  /*16b0*/  LEA R114, P2, R4, R27, 0x1 ;  /* 0x0000001b04727211 */ /* 0x000fe400078408ff */
[-C--:B------:R-:W-:Y:S01]  /*16c0*/  LEA.HI.X.SX32 R117, R2, R29.reuse, 0x1, P1 ;  /* 0x0000001d02757211 */ /* 0x080fe200008f0eff */
[----:B------:R-:W-:Y:S01]  /*16d0*/  IMAD R2, R31, 0x2, R7 ;  /* 0x000000021f027824 */ /* 0x000fe200078e0207 */
[-C--:B------:R-:W-:Y:S02]  /*16e0*/  LEA.HI.X.SX32 R199, R9, R29.reuse, 0x1, P0 ;  /* 0x0000001d09c77211 */ /* 0x080fe400000f0eff */
[----:B------:R-:W-:Y:S01]  /*16f0*/  LEA.HI.X.SX32 R115, R4, R29, 0x1, P2 ;  /* 0x0000001d04737211 */ /* 0x000fe200010f0eff */
[----:B------:R-:W-:Y:S01]  /*1700*/  IMAD R4, R31, 0x2, R2 ;  /* 0x000000021f047824 */ /* 0x000fe200078e0202 */
[-C--:B------:R-:W-:Y:S02]  /*1710*/  LEA R118, P0, R11, R27.reuse, 0x1 ;  /* 0x0000001b0b767211 */ /* 0x080fe400078008ff */
[----:B------:R-:W-:-:S02]  /*1720*/  LEA R108, P2, R0, R27, 0x1 ;  /* 0x0000001b006c7211 */ /* 0x000fc400078408ff */
[-C--:B------:R-:W-:Y:S02]  /*1730*/  LEA.HI.X.SX32 R119, R11, R29.reuse, 0x1, P0 ;  /* 0x0000001d0b777211 */ /* 0x080fe400000f0eff */
[----:B------:R-:W-:Y:S01]  /*1740*/  LEA.HI.X.SX32 R109, R0, R29, 0x1, P2 ;  /* 0x0000001d006d7211 */ /* 0x000fe200010f0eff */
[----:B------:R-:W-:Y:S01]  /*1750*/  IMAD R0, R31, 0x2, R4 ;  /* 0x000000021f007824 */ /* 0x000fe200078e0204 */
[CC--:B------:R-:W-:Y:S02]  /*1760*/  LEA R112, P0, R5.reuse, R27.reuse, 0x1 ;  /* 0x0000001b05707211 */ /* 0x0c0fe400078008ff */
[C---:B------:R-:W-:Y:S02]  /*1770*/  LEA R110, P1, R6.reuse, R27, 0x1 ;  /* 0x0000001b066e7211 */ /* 0x040fe400078208ff */
[-C--:B------:R-:W-:Y:S01]  /*1780*/  LEA.HI.X.SX32 R113, R5, R29.reuse, 0x1, P0 ;  /* 0x0000001d05717211 */ /* 0x080fe200000f0eff */
[----:B------:R-:W-:Y:S01]  /*1790*/  IMAD.MOV.U32 R5, RZ, RZ, -0x800000 ;  /* 0xff800000ff057424 */ /* 0x000fe200078e00ff */
[----:B------:R-:W-:Y:S01]  /*17a0*/  LEA.HI.X.SX32 R111, R6, R29, 0x1, P1 ;  /* 0x0000001d066f7211 */ /* 0x000fe200008f0eff */
[----:B------:R-:W-:Y:S01]  /*17b0*/  IMAD.MOV.U32 R6, RZ, RZ, 0x3f800000 ;  /* 0x3f800000ff067424 */ /* 0x000fe200078e00ff */
[----:B------:R-:W-:-:S02]  /*17c0*/  LEA R106, P0, R7, R27, 0x1 ;  /* 0x0000001b076a7211 */ /* 0x000fc400078008ff */
[-C--:B------:R-:W-:Y:S02]  /*17d0*/  LEA R104, P1, R2, R27.reuse, 0x1 ;  /* 0x0000001b02687211 */ /* 0x080fe400078208ff */
[-C--:B------:R-:W-:Y:S02]  /*17e0*/  LEA R22, P2, R4, R27.reuse, 0x1 ;  /* 0x0000001b04167211 */ /* 0x080fe400078408ff */
[----:B------:R-:W-:Y:S02]  /*17f0*/  LEA R20, P3, R0, R27, 0x1 ;  /* 0x0000001b00147211 */ /* 0x000fe400078608ff */
[-C--:B------:R-:W-:Y:S01]  /*1800*/  LEA.HI.X.SX32 R107, R7, R29.reuse, 0x1, P0 ;  /* 0x0000001d076b7211 */ /* 0x080fe200000f0eff */
[----:B------:R-:W-:Y:S01]  /*1810*/  IMAD.MOV.U32 R7, RZ, RZ, 0x3f800000 ;  /* 0x3f800000ff077424 */ /* 0x000fe200078e00ff */
[-C--:B------:R-:W-:Y:S01]  /*1820*/  LEA.HI.X.SX32 R105, R2, R29.reuse, 0x1, P1 ;  /* 0x0000001d02697211 */ /* 0x080fe200008f0eff */
[----:B------:R-:W-:Y:S01]  /*1830*/  IMAD.MOV.U32 R2, RZ, RZ, RZ ;  /* 0x000000ffff027224 */ /* 0x000fe200078e00ff */
[-C--:B------:R-:W-:Y:S01]  /*1840*/  LEA.HI.X.SX32 R23, R4, R29.reuse, 0x1, P2 ;  /* 0x0000001d04177211 */ /* 0x080fe200010f0eff */
[----:B------:R-:W-:Y:S01]  /*1850*/  IMAD.MOV.U32 R4, RZ, RZ, -0x800000 ;  /* 0xff800000ff047424 */ /* 0x000fe200078e00ff */
[----:B------:R-:W-:Y:S01]  /*1860*/  LEA.HI.X.SX32 R21, R0, R29, 0x1, P3 ;  /* 0x0000001d00157211 */ /* 0x000fe200018f0eff */
[----:B------:R-:W-:-:S07]  /*1870*/  IMAD.MOV.U32 R0, RZ, RZ, RZ ;  /* 0x000000ffff007224 */ /* 0x000fce00078e00ff */
.L_x_1:
[----:B------:R-:W2:Y:S04]  /*1880*/  LDL.64 R10, [R1+0x20] ;  /* 0x00002000010a7983 */ /* 0x000ea80000100a00 */
[----:B------:R-:W3:Y:S04]  /*1890*/  LDL.64 R8, [R1+0x18] ;  /* 0x0000180001087983 */ /* 0x000ee80000100a00 */
[----:B------:R-:W4:Y:S04]  /*18a0*/  LDL.64 R16, [R1+0x8] ;  /* 0x0000080001107983 */ /* 0x000f280000100a00 */
[----:B------:R-:W5:Y:S04]  /*18b0*/  LDL.64 R200, [R1] ;  /* 0x0000000001c87983 */ /* 0x000f680000100a00 */
[----:B------:R-:W5:Y:S01]  /*18c0*/  LDL.64 R14, [R1+0x10] ;  /* 0x00001000010e7983 */ /* 0x000f620000100a00 */
[----:B------:R-:W-:-:S04]  /*18d0*/  IMAD.WIDE R28, R2, 0x2, R248 ;  /* 0x00000002021c7825 */ /* 0x000fc800078e02f8 */
[C---:B------:R-:W-:Y:S01]  /*18e0*/  IMAD.WIDE R26, R2.reuse, 0x2, R250 ;  /* 0x00000002021a7825 */ /* 0x040fe200078e02fa */
[----:B------:R0:W5:Y:S03]  /*18f0*/  LDG.E.U16 R41, desc[UR40][R28.64] ;  /* 0x000000281c297981 */ /* 0x000166000c1e1500 */
[C---:B------:R-:W-:Y:S01]  /*1900*/  IMAD.WIDE R30, R2.reuse, 0x2, R242 ;  /* 0x00000002021e7825 */ /* 0x040fe200078e02f2 */
[----:B------:R1:W5:Y:S03]  /*1910*/  LDG.E.U16 R40, desc[UR40][R26.64] ;  /* 0x000000281a287981 */ /* 0x000366000c1e1500 */
[C---:B------:R-:W-:Y:S01]  /*1920*/  IMAD.WIDE R32, R2.reuse, 0x2, R240 ;  /* 0x0000000202207825 */ /* 0x040fe200078e02f0 */
[----:B------:R1:W5:Y:S03]  /*1930*/  LDG.E.U16 R44, desc[UR40][R30.64] ;  /* 0x000000281e2c7981 */ /* 0x000366000c1e1500 */
[C---:B------:R-:W-:Y:S01]  /*1940*/  IMAD.WIDE R34, R2.reuse, 0x2, R236 ;  /* 0x0000000202227825 */ /* 0x040fe200078e02ec */
[----:B------:R1:W5:Y:S03]  /*1950*/  LDG.E.U16 R45, desc[UR40][R32.64] ;  /* 0x00000028202d7981 */ /* 0x000366000c1e1500 */
[C---:B0-----:R-:W-:Y:S01]  /*1960*/  IMAD.WIDE R28, R2.reuse, 0x2, R128 ;  /* 0x00000002021c7825 */ /* 0x041fe200078e0280 */
[----:B------:R0:W5:Y:S03]  /*1970*/  LDG.E.U16 R46, desc[UR40][R34.64] ;  /* 0x00000028222e7981 */ /* 0x000166000c1e1500 */
[C---:B-1----:R-:W-:Y:S01]  /*1980*/  IMAD.WIDE R26, R2.reuse, 0x2, R126 ;  /* 0x00000002021a7825 */ /* 0x042fe200078e027e */
[----:B------:R1:W5:Y:S03]  /*1990*/  LDG.E.U16 R51, desc[UR40][R28.64] ;  /* 0x000000281c337981 */ /* 0x000366000c1e1500 */
[C---:B------:R-:W-:Y:S01]  /*19a0*/  IMAD.WIDE R30, R2.reuse, 0x2, R134 ;  /* 0x00000002021e7825 */ /* 0x040fe200078e0286 */
[----:B------:R1:W5:Y:S03]  /*19b0*/  LDG.E.U16 R50, desc[UR40][R26.64] ;  /* 0x000000281a327981 */ /* 0x000366000c1e1500 */
[----:B------:R-:W-:-:S04]  /*19c0*/  IMAD.WIDE R32, R2, 0x2, R136 ;  /* 0x0000000202207825 */ /* 0x000fc800078e0288 */
[C---:B0-----:R-:W-:Y:S01]  /*19d0*/  IMAD.WIDE R34, R2.reuse, 0x2, R140 ;  /* 0x0000000202227825 */ /* 0x041fe200078e028c */
[----:B------:R0:W5:Y:S03]  /*19e0*/  LDG.E.U16 R54, desc[UR40][R32.64] ;  /* 0x0000002820367981 */ /* 0x000166000c1e1500 */
[C---:B-1----:R-:W-:Y:S02]  /*19f0*/  IMAD.WIDE R28, R2.reuse, 0x2, R152 ;  /* 0x00000002021c7825 */ /* 0x042fe400078e0298 */
[----:B------:R-:W5:Y:S02]  /*1a00*/  LDG.E.U16 R34, desc[UR40][R34.64] ;  /* 0x0000002822227981 */ /* 0x000f64000c1e1500 */
[C---:B------:R-:W-:Y:S02]  /*1a10*/  IMAD.WIDE R36, R2.reuse, 0x2, R156 ;  /* 0x0000000202247825 */ /* 0x040fe400078e029c */
[----:B------:R-:W5:Y:S02]  /*1a20*/  LDG.E.U16 R28, desc[UR40][R28.64] ;  /* 0x000000281c1c7981 */ /* 0x000f64000c1e1500 */
[----:B------:R-:W-:-:S02]  /*1a30*/  IMAD.WIDE R26, R2, 0x2, R150 ;  /* 0x00000002021a7825 */ /* 0x000fc400078e0296 */
[----:B------:R-:W5:Y:S02]  /*1a40*/  LDG.E.U16 R36, desc[UR40][R36.64] ;  /* 0x0000002824247981 */ /* 0x000f64000c1e1500 */
[----:B0-----:R-:W-:-:S05]  /*1a50*/  IMAD.WIDE R32, R2, 0x2, R158 ;  /* 0x0000000202207825 */ /* 0x001fca00078e029e */
[----:B------:R-:W5:Y:S01]  /*1a60*/  LDG.E.U16 R202, desc[UR40][R32.64] ;  /* 0x0000002820ca7981 */ /* 0x000f62000c1e1500 */
[----:B--2---:R-:W-:-:S04]  /*1a70*/  IMAD.WIDE R10, R2, 0x2, R10 ;  /* 0x00000002020a7825 */ /* 0x004fc800078e020a */
[C---:B---3--:R-:W-:Y:S02]  /*1a80*/  IMAD.WIDE R12, R2.reuse, 0x2, R8 ;  /* 0x00000002020c7825 */ /* 0x048fe400078e0208 */
[----:B------:R0:W2:Y:S02]  /*1a90*/  LDG.E.U16 R8, desc[UR40][R10.64] ;  /* 0x000000280a087981 */ /* 0x0000a4000c1e1500 */
[C---:B----4-:R-:W-:Y:S02]  /*1aa0*/  IMAD.WIDE R16, R2.reuse, 0x2, R16 ;  /* 0x0000000202107825 */ /* 0x050fe400078e0210 */
[----:B------:R1:W3:Y:S02]  /*1ab0*/  LDG.E.U16 R9, desc[UR40][R12.64] ;  /* 0x000000280c097981 */ /* 0x0002e4000c1e1500 */
[C---:B-----5:R-:W-:Y:S02]  /*1ac0*/  IMAD.WIDE R24, R2.reuse, 0x2, R200 ;  /* 0x0000000202187825 */ /* 0x060fe400078e02c8 */
[----:B------:R4:W5:Y:S02]  /*1ad0*/  LDG.E.U16 R38, desc[UR40][R16.64] ;  /* 0x0000002810267981 */ /* 0x000964000c1e1500 */
[----:B------:R-:W-:-:S02]  /*1ae0*/  IMAD.WIDE R14, R2, 0x2, R14 ;  /* 0x00000002020e7825 */ /* 0x000fc400078e020e */
[----:B------:R4:W3:Y:S02]  /*1af0*/  LDG.E.U16 R39, desc[UR40][R24.64] ;  /* 0x0000002818277981 */ /* 0x0008e4000c1e1500 */
[C---:B0-----:R-:W-:Y:S02]  /*1b00*/  IMAD.WIDE R10, R2.reuse, 0x2, R246 ;  /* 0x00000002020a7825 */ /* 0x041fe400078e02f6 */
[----:B------:R0:W5:Y:S02]  /*1b10*/  LDG.E.U16 R18, desc[UR40][R14.64] ;  /* 0x000000280e127981 */ /* 0x000164000c1e1500 */
[C---:B-1----:R-:W-:Y:S02]  /*1b20*/  IMAD.WIDE R12, R2.reuse, 0x2, R244 ;  /* 0x00000002020c7825 */ /* 0x042fe400078e02f4 */
[----:B------:R1:W5:Y:S02]  /*1b30*/  LDG.E.U16 R42, desc[UR40][R10.64] ;  /* 0x000000280a2a7981 */ /* 0x000364000c1e1500 */
[----:B----4-:R-:W-:-:S02]  /*1b40*/  IMAD.WIDE R16, R2, 0x2, R232 ;  /* 0x0000000202107825 */ /* 0x010fc400078e02e8 */
[----:B------:R4:W5:Y:S02]  /*1b50*/  LDG.E.U16 R43, desc[UR40][R12.64] ;  /* 0x000000280c2b7981 */ /* 0x000964000c1e1500 */
[C---:B------:R-:W-:Y:S02]  /*1b60*/  IMAD.WIDE R24, R2.reuse, 0x2, R124 ;  /* 0x0000000202187825 */ /* 0x040fe400078e027c */
[----:B------:R4:W5:Y:S02]  /*1b70*/  LDG.E.U16 R48, desc[UR40][R16.64] ;  /* 0x0000002810307981 */ /* 0x000964000c1e1500 */
[C---:B0-----:R-:W-:Y:S02]  /*1b80*/  IMAD.WIDE R14, R2.reuse, 0x2, R234 ;  /* 0x00000002020e7825 */ /* 0x041fe400078e02ea */
[----:B------:R0:W5:Y:S02]  /*1b90*/  LDG.E.U16 R49, desc[UR40][R24.64] ;  /* 0x0000002818317981 */ /* 0x000164000c1e1500 */
[----:B-1----:R-:W-:-:S02]  /*1ba0*/  IMAD.WIDE R10, R2, 0x2, R130 ;  /* 0x00000002020a7825 */ /* 0x002fc400078e0282 */
[----:B------:R1:W5:Y:S02]  /*1bb0*/  LDG.E.U16 R47, desc[UR40][R14.64] ;  /* 0x000000280e2f7981 */ /* 0x000364000c1e1500 */
[C---:B----4-:R-:W-:Y:S02]  /*1bc0*/  IMAD.WIDE R12, R2.reuse, 0x2, R132 ;  /* 0x00000002020c7825 */ /* 0x050fe400078e0284 */
[----:B------:R4:W5:Y:S02]  /*1bd0*/  LDG.E.U16 R52, desc[UR40][R10.64] ;  /* 0x000000280a347981 */ /* 0x000964000c1e1500 */
[C---:B------:R-:W-:Y:S02]  /*1be0*/  IMAD.WIDE R16, R2.reuse, 0x2, R144 ;  /* 0x0000000202107825 */ /* 0x040fe400078e0290 */
[----:B------:R4:W5:Y:S02]  /*1bf0*/  LDG.E.U16 R53, desc[UR40][R12.64] ;  /* 0x000000280c357981 */ /* 0x000964000c1e1500 */
[----:B0-----:R-:W-:-:S02]  /*1c00*/  IMAD.WIDE R24, R2, 0x2, R148 ;  /* 0x0000000202187825 */ /* 0x001fc400078e0294 */
[----:B------:R0:W5:Y:S02]  /*1c10*/  LDG.E.U16 R200, desc[UR40][R30.64] ;  /* 0x000000281ec87981 */ /* 0x000164000c1e1500 */
[C---:B-1----:R-:W-:Y:S02]  /*1c20*/  IMAD.WIDE R14, R2.reuse, 0x2, R138 ;  /* 0x00000002020e7825 */ /* 0x042fe400078e028a */
[----:B------:R-:W5:Y:S02]  /*1c30*/  LDG.E.U16 R16, desc[UR40][R16.64] ;  /* 0x0000002810107981 */ /* 0x000f64000c1e1500 */
[C---:B----4-:R-:W-:Y:S02]  /*1c40*/  IMAD.WIDE R10, R2.reuse, 0x2, R142 ;  /* 0x00000002020a7825 */ /* 0x050fe400078e028e */
[----:B------:R-:W4:Y:S02]  /*1c50*/  LDG.E.U16 R24, desc[UR40][R24.64] ;  /* 0x0000002818187981 */ /* 0x000f24000c1e1500 */
[----:B------:R-:W-:-:S02]  /*1c60*/  IMAD.WIDE R12, R2, 0x2, R146 ;  /* 0x00000002020c7825 */ /* 0x000fc400078e0292 */
[----:B------:R1:W4:Y:S02]  /*1c70*/  LDG.E.U16 R14, desc[UR40][R14.64] ;  /* 0x000000280e0e7981 */ /* 0x000324000c1e1500 */
[----:B0-----:R-:W-:Y:S02]  /*1c80*/  IMAD.WIDE R30, R2, 0x2, R154 ;  /* 0x00000002021e7825 */ /* 0x001fe400078e029a */
[----:B------:R0:W4:Y:S04]  /*1c90*/  LDG.E.U16 R10, desc[UR40][R10.64] ;  /* 0x000000280a0a7981 */ /* 0x000128000c1e1500 */
[----:B------:R-:W4:Y:S04]  /*1ca0*/  LDG.E.U16 R12, desc[UR40][R12.64] ;  /* 0x000000280c0c7981 */ /* 0x000f28000c1e1500 */
[----:B------:R-:W4:Y:S04]  /*1cb0*/  LDG.E.U16 R17, desc[UR40][R26.64] ;  /* 0x000000281a117981 */ /* 0x000f28000c1e1500 */
[----:B------:R-:W4:Y:S01]  /*1cc0*/  LDG.E.U16 R201, desc[UR40][R30.64] ;  /* 0x000000281ec97981 */ /* 0x000f22000c1e1500 */
[C---:B-1----:R-:W-:Y:S01]  /*1cd0*/  LOP3.LUT R15, R252.reuse, 0xc0, RZ, 0xc0, !PT ;  /* 0x000000c0fc0f7812 */ /* 0x042fe200078ec0ff */
[----:B------:R-:W-:-:S03]  /*1ce0*/  IMAD.SHL.U32 R25, R252, 0x2, RZ ;  /* 0x00000002fc197824 */ /* 0x000fc600078e00ff */
[----:B------:R-:W-:-:S04]  /*1cf0*/  SHF.R.U32.HI R56, RZ, 0x2, R15 ;  /* 0x00000002ff387819 */ /* 0x000fc8000001160f */
[----:B------:R-:W-:Y:S01]  /*1d00*/  LOP3.LUT R25, R56, 0x1fe, R25, 0x78, !PT ;  /* 0x000001fe38197812 */ /* 0x000fe200078e7819 */
[----:B------:R-:W-:Y:S03]  /*1d10*/  BAR.SYNC.DEFER_BLOCKING 0x0 ;  /* 0x0000000000007b1d */ /* 0x000fe60000010000 */
[----:B0-----:R-:W-:-:S03]  /*1d20*/  LOP3.LUT R11, R25, 0x40, RZ, 0x3c, !PT ;  /* 0x00000040190b7812 */ /* 0x001fc600078e3cff */
[----:B------:R-:W-:Y:S04]  /*1d30*/  STS.U16 [R25+UR7+0xc00], R41 ;  /* 0x000c002919007988 */ /* 0x000fe80008000407 */
[----:B------:R-:W-:Y:S04]  /*1d40*/  STS.U16 [R25+UR7+0x1400], R45 ;  /* 0x0014002d19007988 */ /* 0x000fe80008000407 */
[----:B------:R-:W-:Y:S04]  /*1d50*/  STS.U16 [R25+UR7+0x2000], R51 ;  /* 0x0020003319007988 */ /* 0x000fe80008000407 */
[----:B------:R-:W-:Y:S04]  /*1d60*/  STS.U16 [R25+UR7+0x2800], R54 ;  /* 0x0028003619007988 */ /* 0x000fe80008000407 */
[----:B------:R-:W-:Y:S04]  /*1d70*/  STS.U16 [R25+UR7+0x2c00], R34 ;  /* 0x002c002219007988 */ /* 0x000fe80008000407 */
[----:B------:R-:W-:Y:S04]  /*1d80*/  STS.U16 [R25+UR7+0x3800], R28 ;  /* 0x0038001c19007988 */ /* 0x000fe80008000407 */
[----:B------:R-:W-:Y:S01]  /*1d90*/  STS.U16 [R25+UR7+0x3c00], R36 ;  /* 0x003c002419007988 */ /* 0x000fe20008000407 */
[----:B------:R-:W-:-:S03]  /*1da0*/  UMOV UR39, 0x40000040 ;  /* 0x4000004000277882 */ /* 0x000fc60000000000 */
[----:B--2---:R-:W-:Y:S04]  /*1db0*/  STS.U16 [R25+UR7], R8 ;  /* 0x0000000819007988 */ /* 0x004fe80008000407 */
[----:B---3--:R-:W-:Y:S04]  /*1dc0*/  STS.U16 [R25+UR7+0x800], R39 ;  /* 0x0008002719007988 */ /* 0x008fe80008000407 */
[----:B-----5:R-:W-:Y:S04]  /*1dd0*/  STS.U16 [R25+UR7+0x400], R18 ;  /* 0x0004001219007988 */ /* 0x020fe80008000407 */
[----:B------:R-:W-:Y:S04]  /*1de0*/  STS.U16 [R25+UR7+0x1000], R43 ;  /* 0x0010002b19007988 */ /* 0x000fe80008000407 */
[----:B------:R-:W-:Y:S04]  /*1df0*/  STS.U16 [R25+UR7+0x1c00], R49 ;  /* 0x001c003119007988 */ /* 0x000fe80008000407 */
[----:B------:R-:W-:Y:S04]  /*1e00*/  STS.U16 [R25+UR7+0x1800], R47 ;  /* 0x0018002f19007988 */ /* 0x000fe80008000407 */
[----:B------:R-:W-:Y:S04]  /*1e10*/  STS.U16 [R25+UR7+0x2400], R53 ;  /* 0x0024003519007988 */ /* 0x000fe80008000407 */
[----:B------:R-:W-:Y:S04]  /*1e20*/  STS.U16 [R25+UR7+0x3000], R16 ;  /* 0x0030001019007988 */ /* 0x000fe80008000407 */
[----:B----4-:R-:W-:Y:S04]  /*1e30*/  STS.U16 [R25+UR7+0x3400], R24 ;  /* 0x0034001819007988 */ /* 0x010fe80008000407 */
[----:B------:R-:W-:Y:S04]  /*1e40*/  STS.U16 [R11+UR7+0x200], R9 ;  /* 0x000200090b007988 */ /* 0x000fe80008000407 */
[----:B------:R-:W-:Y:S04]  /*1e50*/  STS.U16 [R11+UR7+0x600], R38 ;  /* 0x000600260b007988 */ /* 0x000fe80008000407 */
[----:B------:R-:W-:Y:S04]  /*1e60*/  STS.U16 [R11+UR7+0xa00], R40 ;  /* 0x000a00280b007988 */ /* 0x000fe80008000407 */
[----:B------:R-:W-:Y:S04]  /*1e70*/  STS.U16 [R11+UR7+0xe00], R42 ;  /* 0x000e002a0b007988 */ /* 0x000fe80008000407 */
[----:B------:R-:W-:Y:S04]  /*1e80*/  STS.U16 [R11+UR7+0x1200], R44 ;  /* 0x0012002c0b007988 */ /* 0x000fe80008000407 */
[----:B------:R-:W-:Y:S04]  /*1e90*/  STS.U16 [R11+UR7+0x1600], R46 ;  /* 0x0016002e0b007988 */ /* 0x000fe80008000407 */
[----:B------:R-:W-:Y:S04]  /*1ea0*/  STS.U16 [R11+UR7+0x1a00], R48 ;  /* 0x001a00300b007988 */ /* 0x000fe80008000407 */
[----:B------:R-:W-:Y:S04]  /*1eb0*/  STS.U16 [R11+UR7+0x1e00], R50 ;  /* 0x001e00320b007988 */ /* 0x000fe80008000407 */
[----:B------:R0:W-:Y:S04]  /*1ec0*/  STS.U16 [R11+UR7+0x2200], R52 ;  /* 0x002200340b007988 */ /* 0x0001e80008000407 */
[----:B------:R-:W-:Y:S04]  /*1ed0*/  STS.U16 [R11+UR7+0x2600], R200 ;  /* 0x002600c80b007988 */ /* 0x000fe80008000407 */
[----:B------:R-:W-:Y:S04]  /*1ee0*/  STS.U16 [R11+UR7+0x2a00], R14 ;  /* 0x002a000e0b007988 */ /* 0x000fe80008000407 */
[----:B------:R-:W-:Y:S04]  /*1ef0*/  STS.U16 [R11+UR7+0x2e00], R10 ;  /* 0x002e000a0b007988 */ /* 0x000fe80008000407 */
[----:B------:R-:W-:Y:S04]  /*1f00*/  STS.U16 [R11+UR7+0x3200], R12 ;  /* 0x0032000c0b007988 */ /* 0x000fe80008000407 */
[----:B------:R-:W-:Y:S04]  /*1f10*/  STS.U16 [R11+UR7+0x3600], R17 ;  /* 0x003600110b007988 */ /* 0x000fe80008000407 */
[----:B------:R1:W-:Y:S04]  /*1f20*/  STS.U16 [R11+UR7+0x3a00], R201 ;  /* 0x003a00c90b007988 */ /* 0x0003e80008000407 */
[----:B------:R2:W-:Y:S01]  /*1f30*/  STS.U16 [R11+UR7+0x3e00], R202 ;  /* 0x003e00ca0b007988 */ /* 0x0005e20008000407 */
[----:B------:R3:W-:Y:S06]  /*1f40*/  MEMBAR.ALL.CTA ;  /* 0x0000000000007992 */ /* 0x0007ec0000008000 */
[----:B---3--:R-:W3:Y:S02]  /*1f50*/  FENCE.VIEW.ASYNC.S ;  /* 0x00000000000073c6 */ /* 0x008ee40000000000 */
[----:B---3--:R-:W-:Y:S06]  /*1f60*/  BAR.SYNC.DEFER_BLOCKING 0x0 ;  /* 0x0000000000007b1d */ /* 0x008fec0000010000 */
[----:B0-----:R-:W-:-:S06]  /*1f70*/  WARPGROUP.ARRIVE ;  /* 0x00000000000079c5 */ /* 0x001fcc0000000000 */
[----:B------:R-:W-:Y:S04]  /*1f80*/  HGMMA.64x64x16.F32.BF16 R56, gdesc[UR36].tnspA, RZ, !UPT ;  /* 0x20e00000243879f0 */ /* 0x000fe8000c7018ff */
[----:B------:R-:W-:Y:S01]  /*1f90*/  HGMMA.64x64x16.F32.BF16 R56, gdesc[UR8].tnspA, R56 ;  /* 0x20e00000083879f0 */ /* 0x000fe20008701838 */
[----:B------:R-:W-:-:S03]  /*1fa0*/  UMOV UR20, UR36 ;  /* 0x0000002400147c82 */ /* 0x000fc60008000000 */
[----:B------:R-:W-:Y:S01]  /*1fb0*/  HGMMA.64x64x16.F32.BF16 R56, gdesc[UR12].tnspA, R56 ;  /* 0x20e000000c3879f0 */ /* 0x000fe20008701838 */
[----:B------:R-:W-:-:S03]  /*1fc0*/  UMOV UR21, UR37 ;  /* 0x0000002500157c82 */ /* 0x000fc60008000000 */
[----:B------:R-:W-:Y:S04]  /*1fd0*/  HGMMA.64x64x16.F32.BF16 R56, gdesc[UR16].tnspA, R56 ;  /* 0x20e00000103879f0 */ /* 0x000fe80008701838 */
[----:B------:R-:W-:Y:S01]  /*1fe0*/  HGMMA.64x64x16.F32.BF16 R24, gdesc[UR20].tnspA, RZ, !UPT ;  /* 0x20e00000141879f0 */ /* 0x000fe2000c7018ff */
[----:B------:R-:W-:Y:S01]  /*1ff0*/  UMOV UR24, UR8 ;  /* 0x0000000800187c82 */ /* 0x000fe20008000000 */
[----:B------:R-:W-:Y:S02]  /*2000*/  UMOV UR25, UR9 ;  /* 0x0000000900197c82 */ /* 0x000fe40008000000 */
[----:B------:R-:W-:Y:S01]  /*2010*/  HGMMA.64x64x16.F32.BF16 R24, gdesc[UR24].tnspA, R24 ;  /* 0x20e00000181879f0 */ /* 0x000fe20008701818 */
[----:B------:R-:W-:Y:S01]  /*2020*/  UMOV UR28, UR12 ;  /* 0x0000000c001c7c82 */ /* 0x000fe20008000000 */
[----:B------:R-:W-:-:S02]  /*2030*/  UMOV UR29, UR13 ;  /* 0x0000000d001d7c82 */ /* 0x000fc40008000000 */
[----:B------:R-:W-:Y:S01]  /*2040*/  HGMMA.64x64x16.F32.BF16 R24, gdesc[UR28].tnspA, R24 ;  /* 0x20e000001c1879f0 */ /* 0x000fe20008701818 */
[----:B------:R-:W-:Y:S01]  /*2050*/  UMOV UR32, UR16 ;  /* 0x0000001000207c82 */ /* 0x000fe20008000000 */
[----:B------:R-:W-:Y:S01]  /*2060*/  UMOV UR33, UR17 ;  /* 0x0000001100217c82 */ /* 0x000fe20008000000 */
[----:B-1----:R-:W-:-:S04]  /*2070*/  LOP3.LUT R201, R252, 0x3, RZ, 0xc0, !PT ;  /* 0x00000003fcc97812 */ /* 0x002fc800078ec0ff */
[----:B------:R-:W-:Y:S02]  /*2080*/  LEA R201, R201, UR4, 0x1 ;  /* 0x00000004c9c97c11 */ /* 0x000fe4000f8e08ff */
[----:B------:R-:W-:Y:S02]  /*2090*/  LOP3.LUT R200, R3, 0x8, RZ, 0xfc, !PT ;  /* 0x0000000803c87812 */ /* 0x000fe400078efcff */
[C---:B------:R-:W-:Y:S02]  /*20a0*/  LOP3.LUT R8, R201.reuse, 0x70, RZ, 0xfc, !PT ;  /* 0x00000070c9087812 */ /* 0x040fe400078efcff */
[----:B------:R-:W-:Y:S02]  /*20b0*/  LOP3.LUT R9, R201, 0x71, RZ, 0xfc, !PT ;  /* 0x00000071c9097812 */ /* 0x000fe400078efcff */
[-C--:B------:R-:W-:Y:S02]  /*20c0*/  ISETP.GE.AND P5, PT, R3, R8.reuse, PT ;  /* 0x000000080300720c */ /* 0x080fe40003fa6270 */
[----:B------:R-:W-:Y:S01]  /*20d0*/  ISETP.GE.AND P2, PT, R200, R8, PT ;  /* 0x00000008c800720c */ /* 0x000fe20003f46270 */
[----:B------:R-:W-:Y:S01]  /*20e0*/  HGMMA.64x64x16.F32.BF16 R24, gdesc[UR32].tnspA, R24, gsb0 ;  /* 0x20e00000201879f0 */ /* 0x000fe20008001818 */
[----:B------:R-:W-:-:S02]  /*20f0*/  LOP3.LUT R10, R201, 0x79, RZ, 0xfc, !PT ;  /* 0x00000079c90a7812 */ /* 0x000fc400078efcff */
[----:B------:R-:W-:Y:S02]  /*2100*/  LOP3.LUT R8, R201, 0x78, RZ, 0xfc, !PT ;  /* 0x00000078c9087812 */ /* 0x000fe400078efcff */
[CC--:B------:R-:W-:Y:S02]  /*2110*/  ISETP.GE.AND P4, PT, R3.reuse, R9.reuse, PT ;  /* 0x000000090300720c */ /* 0x0c0fe40003f86270 */
[----:B------:R-:W-:Y:S02]  /*2120*/  ISETP.GE.AND P3, PT, R200, R9, PT ;  /* 0x00000009c800720c */ /* 0x000fe40003f66270 */
[----:B------:R-:W-:Y:S02]  /*2130*/  SEL R204, RZ, 0x7fff8, P5 ;  /* 0x0007fff8ffcc7807 */ /* 0x000fe40002800000 */
[----:B------:R-:W-:Y:S02]  /*2140*/  ISETP.GE.AND P6, PT, R3, R10, PT ;  /* 0x0000000a0300720c */ /* 0x000fe40003fc6270 */
[----:B------:R-:W-:-:S02]  /*2150*/  LOP3.LUT R9, R201, 0x60, RZ, 0xfc, !PT ;  /* 0x00000060c9097812 */ /* 0x000fc400078efcff */
[-C--:B------:R-:W-:Y:S02]  /*2160*/  ISETP.GE.AND P1, PT, R3, R8.reuse, PT ;  /* 0x000000080300720c */ /* 0x080fe40003f26270 */
[C---:B------:R-:W-:Y:S02]  /*2170*/  ISETP.GE.AND P5, PT, R200.reuse, R8, PT ;  /* 0x00000008c800720c */ /* 0x040fe40003fa6270 */
[----:B------:R-:W-:Y:S02]  /*2180*/  LOP3.LUT R8, R201, 0x61, RZ, 0xfc, !PT ;  /* 0x00000061c9087812 */ /* 0x000fe400078efcff */
[----:B--2---:R-:W-:Y:S02]  /*2190*/  SEL R202, RZ, 0x1fffe, P2 ;  /* 0x0001fffeffca7807 */ /* 0x004fe40001000000 */
[----:B------:R-:W-:Y:S02]  /*21a0*/  SEL R203, RZ, 0x4, P4 ;  /* 0x00000004ffcb7807 */ /* 0x000fe40002000000 */
[----:B------:R-:W-:-:S02]  /*21b0*/  ISETP.GE.AND P0, PT, R200, R10, PT ;  /* 0x0000000ac800720c */ /* 0x000fc40003f06270 */
[-C--:B------:R-:W-:Y:S02]  /*21c0*/  ISETP.GE.AND P2, PT, R3, R9.reuse, PT ;  /* 0x000000090300720c */ /* 0x080fe40003f46270 */
[----:B------:R-:W-:Y:S02]  /*21d0*/  ISETP.GE.AND P4, PT, R200, R9, PT ;  /* 0x00000009c800720c */ /* 0x000fe40003f86270 */
[----:B------:R-:W-:Y:S02]  /*21e0*/  SEL R205, RZ, 0x1, P3 ;  /* 0x00000001ffcd7807 */ /* 0x000fe40001800000 */
[----:B------:R-:W-:Y:S02]  /*21f0*/  SEL R207, RZ, 0x4, P6 ;  /* 0x00000004ffcf7807 */ /* 0x000fe40003000000 */
[----:B------:R-:W-:Y:S02]  /*2200*/  LOP3.LUT R10, R201, 0x69, RZ, 0xfc, !PT ;  /* 0x00000069c90a7812 */ /* 0x000fe400078efcff */
[----:B------:R-:W-:-:S02]  /*2210*/  ISETP.GE.AND P3, PT, R3, R8, PT ;  /* 0x000000080300720c */ /* 0x000fc40003f66270 */
[C---:B------:R-:W-:Y:S01]  /*2220*/  ISETP.GE.AND P6, PT, R200.reuse, R8, PT ;  /* 0x00000008c800720c */ /* 0x040fe20003fc6270 */
[C---:B------:R-:W-:Y:S01]  /*2230*/  VIADD R8, R201.reuse, 0x9 ;  /* 0x00000009c9087836 */ /* 0x040fe20000000000 */
[----:B------:R-:W-:Y:S02]  /*2240*/  LOP3.LUT R9, R201, 0x68, RZ, 0xfc, !PT ;  /* 0x00000068c9097812 */ /* 0x000fe400078efcff */
[----:B------:R-:W-:Y:S02]  /*2250*/  SEL R206, RZ, 0x7fff8, P1 ;  /* 0x0007fff8ffce7807 */ /* 0x000fe40000800000 */
[----:B------:R-:W-:Y:S02]  /*2260*/  SEL R209, RZ, 0x1fffe, P4 ;  /* 0x0001fffeffd17807 */ /* 0x000fe40002000000 */
[----:B------:R-:W-:Y:S02]  /*2270*/  ISETP.GE.AND P1, PT, R3, R10, PT ;  /* 0x0000000a0300720c */ /* 0x000fe40003f26270 */
[----:B------:R-:W-:-:S02]  /*2280*/  ISETP.GE.AND P4, PT, R200, R9, PT ;  /* 0x00000009c800720c */ /* 0x000fc40003f86270 */
[----:B------:R-:W-:Y:S02]  /*2290*/  SEL R210, RZ, 0x4, P3 ;  /* 0x00000004ffd27807 */ /* 0x000fe40001800000 */
[----:B------:R-:W-:Y:S02]  /*22a0*/  SEL R211, RZ, 0x1, P6 ;  /* 0x00000001ffd37807 */ /* 0x000fe40003000000 */
[----:B------:R-:W-:Y:S02]  /*22b0*/  SEL R215, RZ, 0x1fffe, P5 ;  /* 0x0001fffeffd77807 */ /* 0x000fe40002800000 */
[----:B------:R-:W-:Y:S02]  /*22c0*/  SEL R208, RZ, 0x7fff8, P2 ;  /* 0x0007fff8ffd07807 */ /* 0x000fe40001000000 */
[-C--:B------:R-:W-:Y:S02]  /*22d0*/  ISETP.GE.AND P3, PT, R3, R8.reuse, PT ;  /* 0x000000080300720c */ /* 0x080fe40003f66270 */
[C---:B------:R-:W-:Y:S01]  /*22e0*/  ISETP.GE.AND P6, PT, R200.reuse, R8, PT ;  /* 0x00000008c800720c */ /* 0x040fe20003fc6270 */
[----:B------:R-:W-:Y:S01]  /*22f0*/  VIADD R8, R201, 0x10 ;  /* 0x00000010c9087836 */ /* 0x000fe20000000000 */
[----:B------:R-:W-:-:S02]  /*2300*/  ISETP.GE.AND P5, PT, R200, R10, PT ;  /* 0x0000000ac800720c */ /* 0x000fc40003fa6270 */
[----:B------:R-:W-:Y:S01]  /*2310*/  ISETP.GE.AND P2, PT, R3, R9, PT ;  /* 0x000000090300720c */ /* 0x000fe20003f46270 */
[----:B------:R-:W-:Y:S01]  /*2320*/  VIADD R10, R201, 0x8 ;  /* 0x00000008c90a7836 */ /* 0x000fe20000000000 */
[----:B------:R-:W-:Y:S02]  /*2330*/  SEL R212, RZ, 0x4, P1 ;  /* 0x00000004ffd47807 */ /* 0x000fe40000800000 */
[----:B------:R-:W-:Y:S02]  /*2340*/  SEL R216, RZ, 0x1fffe, P4 ;  /* 0x0001fffeffd87807 */ /* 0x000fe40002000000 */
[-C--:B------:R-:W-:Y:S02]  /*2350*/  ISETP.GT.AND P1, PT, R3, R201.reuse, PT ;  /* 0x000000c90300720c */ /* 0x080fe40003f24270 */
[----:B------:R-:W-:Y:S01]  /*2360*/  ISETP.GE.AND P4, PT, R200, R201, PT ;  /* 0x000000c9c800720c */ /* 0x000fe20003f86270 */
[----:B------:R-:W-:Y:S02]  /*2370*/  WARPGROUP.DEPBAR.LE gsb0, 0x0 ;  /* 0x00008000000079c5 */ /* 0x000fe40000010000 */
[----:B------:R-:W-:Y:S01]  /*2380*/  FMUL R57, R57, UR45 ;  /* 0x0000002d39397c20 */ /* 0x000fe20008400000 */
[----:B------:R-:W-:Y:S01]  /*2390*/  FMUL R9, R58, UR45 ;  /* 0x0000002d3a097c20 */ /* 0x000fe20008400000 */
[----:B------:R-:W-:-:S02]  /*23a0*/  SEL R214, RZ, 0x1, P5 ;  /* 0x00000001ffd67807 */ /* 0x000fc40002800000 */
[----:B------:R-:W-:Y:S01]  /*23b0*/  SEL R213, RZ, 0x7fff8, P2 ;  /* 0x0007fff8ffd57807 */ /* 0x000fe20001000000 */
[----:B------:R-:W-:Y:S01]  /*23c0*/  FMUL R12, R59, UR45 ;  /* 0x0000002d3b0c7c20 */ /* 0x000fe20008400000 */
[-C--:B------:R-:W-:Y:S01]  /*23d0*/  ISETP.GE.AND P5, PT, R3, R8.reuse, PT ;  /* 0x000000080300720c */ /* 0x080fe20003fa6270 */
[----:B------:R-:W-:Y:S01]  /*23e0*/  FMUL R11, R60, UR45 ;  /* 0x0000002d3c0b7c20 */ /* 0x000fe20008400000 */
[C---:B------:R-:W-:Y:S01]  /*23f0*/  ISETP.GE.AND P2, PT, R200.reuse, R8, PT ;  /* 0x00000008c800720c */ /* 0x040fe20003f46270 */
[----:B------:R-:W-:Y:S01]  /*2400*/  VIADD R13, R201, 0x11 ;  /* 0x00000011c90d7836 */ /* 0x000fe20000000000 */
[----:B------:R-:W-:Y:S02]  /*2410*/  FSEL R8, R57, -INF , P1 ;  /* 0xff80000039087808 */ /* 0x000fe40000800000 */
[----:B------:R-:W-:Y:S02]  /*2420*/  FSEL R9, R9, -INF , P4 ;  /* 0xff80000009097808 */ /* 0x000fe40002000000 */
[----:B------:R-:W-:-:S02]  /*2430*/  ISETP.GT.AND P1, PT, R200, R201, PT ;  /* 0x000000c9c800720c */ /* 0x000fc40003f24270 */
[----:B------:R-:W-:Y:S01]  /*2440*/  ISETP.GE.AND P4, PT, R3, R10, PT ;  /* 0x0000000a0300720c */ /* 0x000fe20003f86270 */
[----:B------:R-:W-:Y:S01]  /*2450*/  FMUL R10, R61, UR45 ;  /* 0x0000002d3d0a7c20 */ /* 0x000fe20008400000 */
[----:B------:R-:W-:Y:S02]  /*2460*/  FSEL R12, R12, -INF , P1 ;  /* 0xff8000000c0c7808 */ /* 0x000fe40000800000 */
[----:B------:R-:W-:Y:S01]  /*2470*/  FSEL R11, R11, -INF , P4 ;  /* 0xff8000000b0b7808 */ /* 0x000fe20002000000 */
[----:B------:R-:W-:Y:S01]  /*2480*/  FMUL R14, R62, UR45 ;  /* 0x0000002d3e0e7c20 */ /* 0x000fe20008400000 */
[-C--:B------:R-:W-:Y:S01]  /*2490*/  ISETP.GE.AND P1, PT, R3, R13.reuse, PT ;  /* 0x0000000d0300720c */ /* 0x080fe20003f26270 */
[----:B------:R-:W-:Y:S01]  /*24a0*/  FMUL R15, R63, UR45 ;  /* 0x0000002d3f0f7c20 */ /* 0x000fe20008400000 */
[----:B------:R-:W-:Y:S01]  /*24b0*/  ISETP.GE.AND P4, PT, R200, R13, PT ;  /* 0x0000000dc800720c */ /* 0x000fe20003f86270 */
[----:B------:R-:W-:Y:S01]  /*24c0*/  FMUL R13, R56, UR45 ;  /* 0x0000002d380d7c20 */ /* 0x000fe20008400000 */
[----:B------:R-:W-:Y:S01]  /*24d0*/  FSEL R10, R10, -INF , P3 ;  /* 0xff8000000a0a7808 */ /* 0x000fe20001800000 */
[----:B------:R-:W-:Y:S01]  /*24e0*/  VIADD R16, R201, 0x18 ;  /* 0x00000018c9107836 */ /* 0x000fe20000000000 */
[----:B------:R-:W-:Y:S01]  /*24f0*/  ISETP.GE.AND P3, PT, R3, R201, PT ;  /* 0x000000c90300720c */ /* 0x000fe20003f66270 */
[----:B------:R-:W-:Y:S01]  /*2500*/  FMUL R17, R64, UR45 ;  /* 0x0000002d40117c20 */ /* 0x000fe20008400000 */
[----:B------:R-:W-:Y:S01]  /*2510*/  FMUL R65, R65, UR45 ;  /* 0x0000002d41417c20 */ /* 0x000fe20008400000 */
[----:B------:R-:W-:Y:S01]  /*2520*/  VIADD R18, R201, 0x19 ;  /* 0x00000019c9127836 */ /* 0x000fe20000000000 */
[----:B------:R-:W-:-:S02]  /*2530*/  FSEL R13, R13, -INF , P3 ;  /* 0xff8000000d0d7808 */ /* 0x000fc40001800000 */
[----:B------:R-:W-:Y:S02]  /*2540*/  FSEL R14, R14, -INF , P3 ;  /* 0xff8000000e0e7808 */ /* 0x000fe40001800000 */
[----:B------:R-:W-:Y:S02]  /*2550*/  FSEL R15, R15, -INF , P6 ;  /* 0xff8000000f0f7808 */ /* 0x000fe40003000000 */
[-C--:B------:R-:W-:Y:S02]  /*2560*/  ISETP.GE.AND P3, PT, R3, R16.reuse, PT ;  /* 0x000000100300720c */ /* 0x080fe40003f66270 */
[----:B------:R-:W-:Y:S02]  /*2570*/  ISETP.GE.AND P6, PT, R200, R16, PT ;  /* 0x00000010c800720c */ /* 0x000fe40003fc6270 */
[----:B------:R-:W-:Y:S02]  /*2580*/  FSEL R17, R17, -INF , P5 ;  /* 0xff80000011117808 */ /* 0x000fe40002800000 */
[----:B------:R-:W-:Y:S01]  /*2590*/  FSEL R16, R65, -INF , P1 ;  /* 0xff80000041107808 */ /* 0x000fe20000800000 */
[----:B------:R-:W-:Y:S01]  /*25a0*/  FMUL R56, R67, UR45 ;  /* 0x0000002d43387c20 */ /* 0x000fe20008400000 */
[----:B------:R-:W-:-:S02]  /*25b0*/  ISETP.GE.AND P5, PT, R3, R18, PT ;  /* 0x000000120300720c */ /* 0x000fc40003fa6270 */
[----:B------:R-:W-:Y:S01]  /*25c0*/  ISETP.GE.AND P1, PT, R200, R18, PT ;  /* 0x00000012c800720c */ /* 0x000fe20003f26270 */
[----:B------:R-:W-:Y:S01]  /*25d0*/  FMUL R18, R66, UR45 ;  /* 0x0000002d42127c20 */ /* 0x000fe20008400000 */
[----:B------:R-:W-:Y:S02]  /*25e0*/  VIADD R57, R201, 0x20 ;  /* 0x00000020c9397836 */ /* 0x000fe40000000000 */
[----:B------:R-:W-:Y:S01]  /*25f0*/  FMUL R68, R68, UR45 ;  /* 0x0000002d44447c20 */ /* 0x000fe20008400000 */
[----:B------:R-:W-:Y:S01]  /*2600*/  FMUL R58, R69, UR45 ;  /* 0x0000002d453a7c20 */ /* 0x000fe20008400000 */
[----:B------:R-:W-:Y:S01]  /*2610*/  VIADD R59, R201, 0x21 ;  /* 0x00000021c93b7836 */ /* 0x000fe20000000000 */
[----:B------:R-:W-:Y:S02]  /*2620*/  FSEL R18, R18, -INF , P2 ;  /* 0xff80000012127808 */ /* 0x000fe40001000000 */
[----:B------:R-:W-:Y:S02]  /*2630*/  FSEL R56, R56, -INF , P4 ;  /* 0xff80000038387808 */ /* 0x000fe40002000000 */
[----:B------:R-:W-:-:S02]  /*2640*/  ISETP.GE.AND P2, PT, R3, R57, PT ;  /* 0x000000390300720c */ /* 0x000fc40003f46270 */
[----:B------:R-:W-:Y:S02]  /*2650*/  ISETP.GE.AND P4, PT, R200, R57, PT ;  /* 0x00000039c800720c */ /* 0x000fe40003f86270 */
[----:B------:R-:W-:Y:S02]  /*2660*/  FSEL R57, R68, -INF , P3 ;  /* 0xff80000044397808 */ /* 0x000fe40001800000 */
[----:B------:R-:W-:Y:S01]  /*2670*/  FSEL R58, R58, -INF , P5 ;  /* 0xff8000003a3a7808 */ /* 0x000fe20002800000 */
[----:B------:R-:W-:Y:S01]  /*2680*/  FMUL R60, R71, UR45 ;  /* 0x0000002d473c7c20 */ /* 0x000fe20008400000 */
[-C--:B------:R-:W-:Y:S02]  /*2690*/  ISETP.GE.AND P3, PT, R3, R59.reuse, PT ;  /* 0x0000003b0300720c */ /* 0x080fe40003f66270 */
[----:B------:R-:W-:Y:S01]  /*26a0*/  ISETP.GE.AND P5, PT, R200, R59, PT ;  /* 0x0000003bc800720c */ /* 0x000fe20003fa6270 */
[----:B------:R-:W-:Y:S01]  /*26b0*/  FMUL R59, R70, UR45 ;  /* 0x0000002d463b7c20 */ /* 0x000fe20008400000 */
[----:B------:R-:W-:-:S02]  /*26c0*/  VIADD R61, R201, 0x28 ;  /* 0x00000028c93d7836 */ /* 0x000fc40000000000 */
[----:B------:R-:W-:Y:S01]  /*26d0*/  FMUL R72, R72, UR45 ;  /* 0x0000002d48487c20 */ /* 0x000fe20008400000 */
[----:B------:R-:W-:Y:S01]  /*26e0*/  FMUL R62, R73, UR45 ;  /* 0x0000002d493e7c20 */ /* 0x000fe20008400000 */
[----:B------:R-:W-:Y:S01]  /*26f0*/  VIADD R63, R201, 0x29 ;  /* 0x00000029c93f7836 */ /* 0x000fe20000000000 */
[----:B------:R-:W-:Y:S02]  /*2700*/  FSEL R59, R59, -INF , P6 ;  /* 0xff8000003b3b7808 */ /* 0x000fe40003000000 */
[----:B------:R-:W-:Y:S02]  /*2710*/  FSEL R60, R60, -INF , P1 ;  /* 0xff8000003c3c7808 */ /* 0x000fe40000800000 */
[-C--:B------:R-:W-:Y:S02]  /*2720*/  ISETP.GE.AND P6, PT, R3, R61.reuse, PT ;  /* 0x0000003d0300720c */ /* 0x080fe40003fc6270 */
[----:B------:R-:W-:Y:S02]  /*2730*/  ISETP.GE.AND P1, PT, R200, R61, PT ;  /* 0x0000003dc800720c */ /* 0x000fe40003f26270 */
[----:B------:R-:W-:-:S02]  /*2740*/  FSEL R61, R72, -INF , P2 ;  /* 0xff800000483d7808 */ /* 0x000fc40001000000 */
[----:B------:R-:W-:Y:S01]  /*2750*/  FSEL R62, R62, -INF , P3 ;  /* 0xff8000003e3e7808 */ /* 0x000fe20001800000 */
[----:B------:R-:W-:Y:S01]  /*2760*/  FMUL R66, R75, UR45 ;  /* 0x0000002d4b427c20 */ /* 0x000fe20008400000 */
[-C--:B------:R-:W-:Y:S02]  /*2770*/  ISETP.GE.AND P2, PT, R3, R63.reuse, PT ;  /* 0x0000003f0300720c */ /* 0x080fe40003f46270 */
[----:B------:R-:W-:Y:S01]  /*2780*/  ISETP.GE.AND P3, PT, R200, R63, PT ;  /* 0x0000003fc800720c */ /* 0x000fe20003f66270 */
[----:B------:R-:W-:Y:S01]  /*2790*/  FMUL R63, R74, UR45 ;  /* 0x0000002d4a3f7c20 */ /* 0x000fe20008400000 */
[----:B------:R-:W-:Y:S02]  /*27a0*/  VIADD R64, R201, 0x30 ;  /* 0x00000030c9407836 */ /* 0x000fe40000000000 */
[----:B------:R-:W-:Y:S01]  /*27b0*/  FMUL R65, R76, UR45 ;  /* 0x0000002d4c417c20 */ /* 0x000fe20008400000 */
[----:B------:R-:W-:Y:S01]  /*27c0*/  FMUL R77, R77, UR45 ;  /* 0x0000002d4d4d7c20 */ /* 0x000fe20008400000 */
[----:B------:R-:W-:Y:S01]  /*27d0*/  VIADD R67, R201, 0x31 ;  /* 0x00000031c9437836 */ /* 0x000fe20000000000 */
[----:B------:R-:W-:-:S02]  /*27e0*/  FSEL R63, R63, -INF , P4 ;  /* 0xff8000003f3f7808 */ /* 0x000fc40002000000 */
        /* <DEDUP_REMOVED lines=12> */
[----:B------:R-:W-:Y:S02]  /*28b0*/  VIADD R71, R201, 0x39 ;  /* 0x00000039c9477836 */ /* 0x000fe40000000000 */
[----:B------:R-:W-:Y:S01]  /*28c0*/  FMUL R82, R82, UR45 ;  /* 0x0000002d52527c20 */ /* 0x000fe20008400000 */
[----:B------:R-:W-:Y:S01]  /*28d0*/  FMUL R72, R83, UR45 ;  /* 0x0000002d53487c20 */ /* 0x000fe20008400000 */
[----:B------:R-:W-:-:S02]  /*28e0*/  FSEL R67, R67, -INF , P1 ;  /* 0xff80000043437808 */ /* 0x000fc40000800000 */
[----:B------:R-:W-:Y:S02]  /*28f0*/  FSEL R69, R69, -INF , P3 ;  /* 0xff80000045457808 */ /* 0x000fe40001800000 */
[-C--:B------:R-:W-:Y:S02]  /*2900*/  ISETP.GE.AND P1, PT, R3, R68.reuse, PT ;  /* 0x000000440300720c */ /* 0x080fe40003f26270 */
[----:B------:R-:W-:Y:S02]  /*2910*/  ISETP.GE.AND P3, PT, R200, R68, PT ;  /* 0x00000044c800720c */ /* 0x000fe40003f66270 */
[----:B------:R-:W-:Y:S02]  /*2920*/  LOP3.LUT R76, R201, 0x59, RZ, 0xfc, !PT ;  /* 0x00000059c94c7812 */ /* 0x000fe400078efcff */
[----:B------:R-:W-:Y:S02]  /*2930*/  FSEL R68, R80, -INF , P4 ;  /* 0xff80000050447808 */ /* 0x000fe40002000000 */
[----:B------:R-:W-:Y:S01]  /*2940*/  FSEL R70, R70, -INF , P6 ;  /* 0xff80000046467808 */ /* 0x000fe20003000000 */
[----:B------:R-:W-:Y:S01]  /*2950*/  FMUL R73, R84, UR45 ;  /* 0x0000002d54497c20 */ /* 0x000fe20008400000 */
[-C--:B------:R-:W-:Y:S01]  /*2960*/  ISETP.GE.AND P4, PT, R3, R71.reuse, PT ;  /* 0x000000470300720c */ /* 0x080fe20003f86270 */
[----:B------:R-:W-:Y:S01]  /*2970*/  FMUL R74, R85, UR45 ;  /* 0x0000002d554a7c20 */ /* 0x000fe20008400000 */
[----:B------:R-:W-:-:S02]  /*2980*/  ISETP.GE.AND P6, PT, R200, R71, PT ;  /* 0x00000047c800720c */ /* 0x000fc40003fc6270 */
[----:B------:R-:W-:Y:S02]  /*2990*/  FSEL R71, R82, -INF , P5 ;  /* 0xff80000052477808 */ /* 0x000fe40002800000 */
[----:B------:R-:W-:Y:S02]  /*29a0*/  FSEL R72, R72, -INF , P2 ;  /* 0xff80000048487808 */ /* 0x000fe40001000000 */
[-C--:B------:R-:W-:Y:S02]  /*29b0*/  ISETP.GE.AND P5, PT, R200, R76.reuse, PT ;  /* 0x0000004cc800720c */ /* 0x080fe40003fa6270 */
[----:B------:R-:W-:Y:S02]  /*29c0*/  ISETP.GE.AND P2, PT, R3, R76, PT ;  /* 0x0000004c0300720c */ /* 0x000fe40003f46270 */
[----:B------:R-:W-:Y:S02]  /*29d0*/  LOP3.LUT R75, R201, 0x51, RZ, 0xfc, !PT ;  /* 0x00000051c94b7812 */ /* 0x000fe400078efcff */
[----:B------:R-:W-:Y:S01]  /*29e0*/  SEL R76, RZ, 0x1, P0 ;  /* 0x00000001ff4c7807 */ /* 0x000fe20000000000 */
[----:B------:R-:W-:Y:S01]  /*29f0*/  IMAD.IADD R214, R214, 0x1, R216 ;  /* 0x00000001d6d67824 */ /* 0x000fe200078e02d8 */
[----:B------:R-:W-:-:S02]  /*2a00*/  FSEL R73, R73, -INF , P1 ;  /* 0xff80000049497808 */ /* 0x000fc40000800000 */
[----:B------:R-:W-:Y:S01]  /*2a10*/  FSEL R74, R74, -INF , P4 ;  /* 0xff8000004a4a7808 */ /* 0x000fe20002000000 */
[----:B------:R-:W-:Y:S01]  /*2a20*/  IMAD.IADD R215, R76, 0x1, R215 ;  /* 0x000000014cd77824 */ /* 0x000fe200078e02d7 */
[-C--:B------:R-:W-:Y:S02]  /*2a30*/  ISETP.GE.AND P1, PT, R200, R75.reuse, PT ;  /* 0x0000004bc800720c */ /* 0x080fe40003f26270 */
[----:B------:R-:W-:Y:S01]  /*2a40*/  ISETP.GE.AND P4, PT, R3, R75, PT ;  /* 0x0000004b0300720c */ /* 0x000fe20003f86270 */
[----:B------:R-:W-:Y:S01]  /*2a50*/  FMUL R75, R86, UR45 ;  /* 0x0000002d564b7c20 */ /* 0x000fe20008400000 */
[----:B------:R-:W-:Y:S01]  /*2a60*/  LOP3.LUT R77, R201, 0x40, RZ, 0xfc, !PT ;  /* 0x00000040c94d7812 */ /* 0x000fe200078efcff */
[----:B------:R-:W-:Y:S01]  /*2a70*/  IMAD.IADD R202, R205, 0x1, R202 ;  /* 0x00000001cdca7824 */ /* 0x000fe200078e02ca */
[----:B------:R-:W-:Y:S01]  /*2a80*/  LOP3.LUT R214, R214, 0x3, RZ, 0xc0, !PT ;  /* 0x00000003d6d67812 */ /* 0x000fe200078ec0ff */
[----:B------:R-:W-:Y:S01]  /*2a90*/  FMUL R87, R87, UR45 ;  /* 0x0000002d57577c20 */ /* 0x000fe20008400000 */
[----:B------:R-:W-:Y:S01]  /*2aa0*/  FMUL R76, R24, UR45 ;  /* 0x0000002d184c7c20 */ /* 0x000fe20008400000 */
[----:B------:R-:W-:-:S02]  /*2ab0*/  FSEL R75, R75, -INF , P3 ;  /* 0xff8000004b4b7808 */ /* 0x000fc40001800000 */
[----:B------:R-:W-:Y:S02]  /*2ac0*/  LOP3.LUT R215, R215, 0x3, RZ, 0xc0, !PT ;  /* 0x00000003d7d77812 */ /* 0x000fe400078ec0ff */
[----:B------:R-:W-:Y:S01]  /*2ad0*/  ISETP.GE.AND P3, PT, R3, R77, PT ;  /* 0x0000004d0300720c */ /* 0x000fe20003f66270 */
[----:B------:R-:W-:Y:S01]  /*2ae0*/  IMAD.IADD R209, R211, 0x1, R209 ;  /* 0x00000001d3d17824 */ /* 0x000fe200078e02d1 */
[----:B------:R-:W-:Y:S02]  /*2af0*/  LOP3.LUT R78, R201, 0x41, RZ, 0xfc, !PT ;  /* 0x00000041c94e7812 */ /* 0x000fe400078efcff */
[----:B------:R-:W-:Y:S02]  /*2b00*/  IADD3 R212, R214, R213, R212 ;  /* 0x000000d5d6d47210 */ /* 0x000fe40007ffe0d4 */
[----:B------:R-:W-:Y:S02]  /*2b10*/  IADD3 R206, R215, R206, R207 ;  /* 0x000000ced7ce7210 */ /* 0x000fe40007ffe0cf */
[----:B------:R-:W-:-:S02]  /*2b20*/  LOP3.LUT R202, R202, 0x3, RZ, 0xc0, !PT ;  /* 0x00000003caca7812 */ /* 0x000fc400078ec0ff */
[----:B------:R-:W-:Y:S02]  /*2b30*/  FSEL R24, R87, -INF , P6 ;  /* 0xff80000057187808 */ /* 0x000fe40003000000 */
[----:B------:R-:W-:Y:S02]  /*2b40*/  FSEL R76, R76, -INF , P3 ;  /* 0xff8000004c4c7808 */ /* 0x000fe40001800000 */
[-C--:B------:R-:W-:Y:S02]  /*2b50*/  ISETP.GE.AND P6, PT, R200, R78.reuse, PT ;  /* 0x0000004ec800720c */ /* 0x080fe40003fc6270 */
[----:B------:R-:W-:Y:S01]  /*2b60*/  ISETP.GE.AND P3, PT, R3, R78, PT ;  /* 0x0000004e0300720c */ /* 0x000fe20003f66270 */
[----:B------:R-:W-:Y:S01]  /*2b70*/  IMAD.SHL.U32 R78, R212, 0x100, RZ ;  /* 0x00000100d44e7824 */ /* 0x000fe200078e00ff */
[----:B------:R-:W-:Y:S01]  /*2b80*/  LOP3.LUT R209, R209, 0x3, RZ, 0xc0, !PT ;  /* 0x00000003d1d17812 */ /* 0x000fe200078ec0ff */
[----:B------:R-:W-:Y:S01]  /*2b90*/  FMUL R25, R25, UR45 ;  /* 0x0000002d19197c20 */ /* 0x000fe20008400000 */
[----:B------:R-:W-:-:S02]  /*2ba0*/  IADD3 R203, R202, R204, R203 ;  /* 0x000000cccacb7210 */ /* 0x000fc40007ffe0cb */
[----:B------:R-:W-:Y:S01]  /*2bb0*/  LOP3.LUT R206, R206, 0xf, RZ, 0xc0, !PT ;  /* 0x0000000fcece7812 */ /* 0x000fe200078ec0ff */
[----:B------:R-:W-:Y:S01]  /*2bc0*/  FMUL R27, R27, UR45 ;  /* 0x0000002d1b1b7c20 */ /* 0x000fe20008400000 */
[----:B------:R-:W-:Y:S02]  /*2bd0*/  IADD3 R209, R209, R208, R210 ;  /* 0x000000d0d1d17210 */ /* 0x000fe40007ffe0d2 */
[----:B------:R-:W-:Y:S01]  /*2be0*/  LOP3.LUT R78, R78, 0xf00, RZ, 0xe2, !PT ;  /* 0x00000f004e4e7812 */ /* 0x000fe200078ee2ff */
[----:B------:R-:W-:Y:S01]  /*2bf0*/  IMAD R203, R203, 0x10, R206 ;  /* 0x00000010cbcb7824 */ /* 0x000fe200078e02ce */
[----:B------:R-:W-:Y:S02]  /*2c00*/  FSEL R25, R25, -INF , P3 ;  /* 0xff80000019197808 */ /* 0x000fe40001800000 */
[----:B------:R-:W-:Y:S02]  /*2c10*/  LOP3.LUT R79, R201, 0x49, RZ, 0xfc, !PT ;  /* 0x00000049c94f7812 */ /* 0x000fe400078efcff */
[----:B------:R-:W-:Y:S01]  /*2c20*/  ISETP.GE.AND P3, PT, R200, R77, PT ;  /* 0x0000004dc800720c */ /* 0x000fe20003f66270 */
[----:B------:R-:W-:Y:S01]  /*2c30*/  FMUL R77, R28, UR45 ;  /* 0x0000002d1c4d7c20 */ /* 0x000fe20008400000 */
[----:B------:R-:W-:Y:S01]  /*2c40*/  FMUL R26, R26, UR45 ;  /* 0x0000002d1a1a7c20 */ /* 0x000fe20008400000 */
[----:B------:R-:W-:Y:S01]  /*2c50*/  FMUL R29, R29, UR45 ;  /* 0x0000002d1d1d7c20 */ /* 0x000fe20008400000 */
[----:B------:R-:W-:Y:S01]  /*2c60*/  FSEL R28, R27, -INF , P6 ;  /* 0xff8000001b1c7808 */ /* 0x000fe20003000000 */
[----:B------:R-:W-:Y:S01]  /*2c70*/  IMAD R209, R209, 0x1000, R78 ;  /* 0x00001000d1d17824 */ /* 0x000fe200078e024e */
[----:B------:R-:W-:-:S02]  /*2c80*/  ISETP.GE.AND P6, PT, R3, R79, PT ;  /* 0x0000004f0300720c */ /* 0x000fc40003fc6270 */
[----:B------:R-:W-:Y:S02]  /*2c90*/  LOP3.LUT R78, R201, 0x48, RZ, 0xfc, !PT ;  /* 0x00000048c94e7812 */ /* 0x000fe400078efcff */
[----:B------:R-:W-:Y:S02]  /*2ca0*/  LOP3.LUT R80, R203, 0xff, RZ, 0xc0, !PT ;  /* 0x000000ffcb507812 */ /* 0x000fe400078ec0ff */
[----:B------:R-:W-:Y:S02]  /*2cb0*/  FSEL R26, R26, -INF , P3 ;  /* 0xff8000001a1a7808 */ /* 0x000fe40001800000 */
[----:B------:R-:W-:Y:S01]  /*2cc0*/  FSEL R29, R29, -INF , P6 ;  /* 0xff8000001d1d7808 */ /* 0x000fe20003000000 */
[----:B------:R-:W-:Y:S01]  /*2cd0*/  FMUL R30, R30, UR45 ;  /* 0x0000002d1e1e7c20 */ /* 0x000fe20008400000 */
[-C--:B------:R-:W-:Y:S02]  /*2ce0*/  ISETP.GE.AND P3, PT, R3, R78.reuse, PT ;  /* 0x0000004e0300720c */ /* 0x080fe40003f66270 */
[----:B------:R-:W-:Y:S01]  /*2cf0*/  ISETP.GE.AND P6, PT, R200, R78, PT ;  /* 0x0000004ec800720c */ /* 0x000fe20003fc6270 */
[----:B------:R-:W-:Y:S01]  /*2d00*/  IMAD.IADD R78, R209, 0x1, R80 ;  /* 0x00000001d14e7824 */ /* 0x000fe200078e0250 */
[----:B------:R-:W-:-:S02]  /*2d10*/  LOP3.LUT R80, R201, 0x58, RZ, 0xfc, !PT ;  /* 0x00000058c9507812 */ /* 0x000fc400078efcff */
[----:B------:R-:W-:Y:S01]  /*2d20*/  LOP3.LUT R201, R201, 0x50, RZ, 0xfc, !PT ;  /* 0x00000050c9c97812 */ /* 0x000fe200078efcff */
[----:B------:R-:W-:Y:S01]  /*2d30*/  FMUL R31, R31, UR45 ;  /* 0x0000002d1f1f7c20 */ /* 0x000fe20008400000 */
[----:B------:R-:W-:Y:S01]  /*2d40*/  FSEL R27, R77, -INF , P3 ;  /* 0xff8000004d1b7808 */ /* 0x000fe20001800000 */
[----:B------:R-:W-:Y:S01]  /*2d50*/  FMUL R77, R32, UR45 ;  /* 0x0000002d204d7c20 */ /* 0x000fe20008400000 */
[----:B------:R-:W-:Y:S01]  /*2d60*/  ISETP.GE.AND P3, PT, R200, R79, PT ;  /* 0x0000004fc800720c */ /* 0x000fe20003f66270 */
[----:B------:R-:W-:Y:S01]  /*2d70*/  FMUL R79, R33, UR45 ;  /* 0x0000002d214f7c20 */ /* 0x000fe20008400000 */
[----:B------:R-:W-:Y:S02]  /*2d80*/  FSEL R30, R30, -INF , P6 ;  /* 0xff8000001e1e7808 */ /* 0x000fe40003000000 */
[----:B------:R-:W-:Y:S01]  /*2d90*/  ISETP.GE.AND P6, PT, R3, R201, PT ;  /* 0x000000c90300720c */ /* 0x000fe20003fc6270 */
[----:B------:R-:W-:Y:S01]  /*2da0*/  FMUL R34, R34, UR45 ;  /* 0x0000002d22227c20 */ /* 0x000fe20008400000 */
[----:B------:R-:W-:-:S02]  /*2db0*/  LOP3.LUT R78, R78, 0xffff, RZ, 0xc0, !PT ;  /* 0x0000ffff4e4e7812 */ /* 0x000fc400078ec0ff */
[----:B------:R-:W-:Y:S02]  /*2dc0*/  FSEL R32, R31, -INF , P3 ;  /* 0xff8000001f207808 */ /* 0x000fe40001800000 */
[----:B------:R-:W-:Y:S01]  /*2dd0*/  FSEL R33, R77, -INF , P6 ;  /* 0xff8000004d217808 */ /* 0x000fe20003000000 */
[----:B------:R-:W-:Y:S01]  /*2de0*/  FMUL R77, R35, UR45 ;  /* 0x0000002d234d7c20 */ /* 0x000fe20008400000 */
[C---:B------:R-:W-:Y:S02]  /*2df0*/  ISETP.GE.AND P3, PT, R200.reuse, R201, PT ;  /* 0x000000c9c800720c */ /* 0x040fe40003f66270 */
[----:B------:R-:W-:Y:S02]  /*2e00*/  FSEL R31, R79, -INF , P4 ;  /* 0xff8000004f1f7808 */ /* 0x000fe40002000000 */
[-C--:B------:R-:W-:Y:S02]  /*2e10*/  ISETP.GE.AND P6, PT, R200, R80.reuse, PT ;  /* 0x00000050c800720c */ /* 0x080fe40003fc6270 */
[----:B------:R-:W-:-:S02]  /*2e20*/  ISETP.GE.AND P4, PT, R3, R80, PT ;  /* 0x000000500300720c */ /* 0x000fc40003f86270 */
[--C-:B------:R-:W-:Y:S02]  /*2e30*/  SHF.R.U32.HI R80, RZ, 0xe, R78.reuse ;  /* 0x0000000eff507819 */ /* 0x100fe4000001164e */
[----:B------:R-:W-:Y:S02]  /*2e40*/  SHF.R.U32.HI R79, RZ, 0xf, R78 ;  /* 0x0000000fff4f7819 */ /* 0x000fe4000001164e */
[----:B------:R-:W-:Y:S02]  /*2e50*/  FSEL R35, R34, -INF , P3 ;  /* 0xff80000022237808 */ /* 0x000fe40001800000 */
[----:B------:R-:W-:Y:S01]  /*2e60*/  FSEL R34, R77, -INF , P1 ;  /* 0xff8000004d227808 */ /* 0x000fe20000800000 */
[----:B------:R-:W-:Y:S01]  /*2e70*/  FMUL R36, R36, UR45 ;  /* 0x0000002d24247c20 */ /* 0x000fe20008400000 */
[----:B------:R-:W-:Y:S02]  /*2e80*/  LOP3.LUT P1, RZ, R80, 0x1, RZ, 0xc0, !PT ;  /* 0x0000000150ff7812 */ /* 0x000fe4000782c0ff */
[----:B------:R-:W-:-:S02]  /*2e90*/  FMNMX R80, R13, R8, !PT ;  /* 0x000000080d507209 */ /* 0x000fc40007800000 */
[----:B------:R-:W-:Y:S02]  /*2ea0*/  LOP3.LUT P3, RZ, R79, 0x1, RZ, 0xc0, !PT ;  /* 0x000000014fff7812 */ /* 0x000fe4000786c0ff */
[--C-:B------:R-:W-:Y:S01]  /*2eb0*/  SHF.R.U32.HI R79, RZ, 0xd, R78.reuse ;  /* 0x0000000dff4f7819 */ /* 0x100fe2000001164e */
[----:B------:R-:W-:Y:S01]  /*2ec0*/  FMUL R37, R37, UR45 ;  /* 0x0000002d25257c20 */ /* 0x000fe20008400000 */
[----:B------:R-:W-:Y:S02]  /*2ed0*/  FMNMX R77, R11, R80, !PT ;  /* 0x000000500b4d7209 */ /* 0x000fe40007800000 */
[----:B------:R-:W-:Y:S02]  /*2ee0*/  FSEL R36, R36, -INF , P4 ;  /* 0xff80000024247808 */ /* 0x000fe40002000000 */
[----:B------:R-:W-:Y:S02]  /*2ef0*/  LOP3.LUT P4, RZ, R79, 0x1, RZ, 0xc0, !PT ;  /* 0x000000014fff7812 */ /* 0x000fe4000788c0ff */
[----:B------:R-:W-:-:S02]  /*2f00*/  SHF.R.U32.HI R79, RZ, 0xc, R78 ;  /* 0x0000000cff4f7819 */ /* 0x000fc4000001164e */
[----:B------:R-:W-:Y:S02]  /*2f10*/  FMNMX R80, R10, R77, !PT ;  /* 0x0000004d0a507209 */ /* 0x000fe40007800000 */
[----:B------:R-:W-:Y:S02]  /*2f20*/  FSEL R37, R37, -INF , P2 ;  /* 0xff80000025257808 */ /* 0x000fe40001000000 */
[----:B------:R-:W-:Y:S02]  /*2f30*/  LOP3.LUT P2, RZ, R79, 0x1, RZ, 0xc0, !PT ;  /* 0x000000014fff7812 */ /* 0x000fe4000784c0ff */
[----:B------:R-:W-:-:S04]  /*2f40*/  FMNMX R79, R17, R80, !PT ;  /* 0x00000050114f7209 */ /* 0x000fc80007800000 */
[----:B------:R-:W-:Y:S01]  /*2f50*/  FMNMX R80, R16, R79, !PT ;  /* 0x0000004f10507209 */ /* 0x000fe20007800000 */
[----:B------:R-:W-:Y:S01]  /*2f60*/  FMUL R39, R39, UR45 ;  /* 0x0000002d27277c20 */ /* 0x000fe20008400000 */
[----:B------:R-:W-:Y:S02]  /*2f70*/  FMUL R77, R40, UR45 ;  /* 0x0000002d284d7c20 */ /* 0x000fe40008400000 */
[----:B------:R-:W-:Y:S02]  /*2f80*/  FMNMX R79, R57, R80, !PT ;  /* 0x00000050394f7209 */ /* 0x000fe40007800000 */
[----:B------:R-:W-:Y:S02]  /*2f90*/  FSEL R40, R39, -INF , P5 ;  /* 0xff80000027287808 */ /* 0x000fe40002800000 */
[----:B------:R-:W-:Y:S02]  /*2fa0*/  FMNMX R80, R58, R79, !PT ;  /* 0x0000004f3a507209 */ /* 0x000fe40007800000 */
[----:B------:R-:W-:Y:S01]  /*2fb0*/  FSEL R39, R77, -INF , !P3 ;  /* 0xff8000004d277808 */ /* 0x000fe20005800000 */
[----:B------:R-:W-:Y:S01]  /*2fc0*/  FMUL R41, R41, UR45 ;  /* 0x0000002d29297c20 */ /* 0x000fe20008400000 */
[----:B------:R-:W-:Y:S01]  /*2fd0*/  FMNMX R77, R61, R80, !PT ;  /* 0x000000503d4d7209 */ /* 0x000fe20007800000 */
[----:B------:R-:W-:Y:S01]  /*2fe0*/  FMUL R38, R38, UR45 ;  /* 0x0000002d26267c20 */ /* 0x000fe20008400000 */
[----:B------:R-:W-:-:S02]  /*2ff0*/  SHF.R.U32.HI R79, RZ, 0x8, R78 ;  /* 0x00000008ff4f7819 */ /* 0x000fc4000001164e */
[----:B------:R-:W-:Y:S02]  /*3000*/  SHF.R.U32.HI R81, RZ, 0xb, R78 ;  /* 0x0000000bff517819 */ /* 0x000fe4000001164e */
[----:B------:R-:W-:Y:S02]  /*3010*/  FMNMX R80, R62, R77, !PT ;  /* 0x0000004d3e507209 */ /* 0x000fe40007800000 */
[----:B------:R-:W-:Y:S02]  /*3020*/  FSEL R41, R41, -INF , !P1 ;  /* 0xff80000029297808 */ /* 0x000fe40004800000 */
[----:B------:R-:W-:Y:S02]  /*3030*/  FSEL R38, R38, -INF , P6 ;  /* 0xff80000026267808 */ /* 0x000fe40003000000 */
[----:B------:R-:W-:Y:S02]  /*3040*/  LOP3.LUT P1, RZ, R79, 0x1, RZ, 0xc0, !PT ;  /* 0x000000014fff7812 */ /* 0x000fe4000782c0ff */
[----:B------:R-:W-:-:S02]  /*3050*/  LOP3.LUT P6, RZ, R81, 0x1, RZ, 0xc0, !PT ;  /* 0x0000000151ff7812 */ /* 0x000fc400078cc0ff */
[--C-:B------:R-:W-:Y:S02]  /*3060*/  SHF.R.U32.HI R82, RZ, 0x9, R78.reuse ;  /* 0x00000009ff527819 */ /* 0x100fe4000001164e */
[----:B------:R-:W-:Y:S02]  /*3070*/  FMNMX R79, R65, R80, !PT ;  /* 0x00000050414f7209 */ /* 0x000fe40007800000 */
[----:B------:R-:W-:Y:S01]  /*3080*/  SHF.R.U32.HI R81, RZ, 0xa, R78 ;  /* 0x0000000aff517819 */ /* 0x000fe2000001164e */
[----:B------:R-:W-:Y:S01]  /*3090*/  FMUL R42, R42, UR45 ;  /* 0x0000002d2a2a7c20 */ /* 0x000fe20008400000 */
[----:B------:R-:W-:Y:S01]  /*30a0*/  LOP3.LUT P3, RZ, R82, 0x1, RZ, 0xc0, !PT ;  /* 0x0000000152ff7812 */ /* 0x000fe2000786c0ff */
[----:B------:R-:W-:Y:S01]  /*30b0*/  FMUL R77, R45, UR45 ;  /* 0x0000002d2d4d7c20 */ /* 0x000fe20008400000 */
[----:B------:R-:W-:Y:S01]  /*30c0*/  FMNMX R79, R64, R79, !PT ;  /* 0x0000004f404f7209 */ /* 0x000fe20007800000 */
[----:B------:R-:W-:Y:S01]  /*30d0*/  FMUL R82, R44, UR45 ;  /* 0x0000002d2c527c20 */ /* 0x000fe20008400000 */
[----:B------:R-:W-:-:S02]  /*30e0*/  LOP3.LUT P5, RZ, R81, 0x1, RZ, 0xc0, !PT ;  /* 0x0000000151ff7812 */ /* 0x000fc400078ac0ff */
[--C-:B------:R-:W-:Y:S02]  /*30f0*/  SHF.R.U32.HI R81, RZ, 0x7, R78.reuse ;  /* 0x00000007ff517819 */ /* 0x100fe4000001164e */
[--C-:B------:R-:W-:Y:S02]  /*3100*/  SHF.R.U32.HI R45, RZ, 0x5, R78.reuse ;  /* 0x00000005ff2d7819 */ /* 0x100fe4000001164e */
[----:B------:R-:W-:Y:S01]  /*3110*/  SHF.R.U32.HI R44, RZ, 0x6, R78 ;  /* 0x00000006ff2c7819 */ /* 0x000fe2000001164e */
[----:B------:R-:W-:Y:S01]  /*3120*/  FMUL R83, R48, UR45 ;  /* 0x0000002d30537c20 */ /* 0x000fe20008400000 */
[----:B------:R-:W-:Y:S02]  /*3130*/  FMNMX R79, R68, R79, !PT ;  /* 0x0000004f444f7209 */ /* 0x000fe40007800000 */
[----:B------:R-:W-:Y:S02]  /*3140*/  FSEL R42, R42, -INF , !P4 ;  /* 0xff8000002a2a7808 */ /* 0x000fe40006000000 */
[----:B------:R-:W-:-:S02]  /*3150*/  FSEL R77, R77, -INF , !P5 ;  /* 0xff8000004d4d7808 */ /* 0x000fc40006800000 */
[----:B------:R-:W-:Y:S02]  /*3160*/  LOP3.LUT P4, RZ, R81, 0x1, RZ, 0xc0, !PT ;  /* 0x0000000151ff7812 */ /* 0x000fe4000788c0ff */
[----:B------:R-:W-:Y:S02]  /*3170*/  FSEL R82, R82, -INF , !P6 ;  /* 0xff80000052527808 */ /* 0x000fe40007000000 */
[----:B------:R-:W-:Y:S02]  /*3180*/  LOP3.LUT P5, RZ, R45, 0x1, RZ, 0xc0, !PT ;  /* 0x000000012dff7812 */ /* 0x000fe400078ac0ff */
[----:B------:R-:W-:Y:S02]  /*3190*/  LOP3.LUT P6, RZ, R44, 0x1, RZ, 0xc0, !PT ;  /* 0x000000012cff7812 */ /* 0x000fe400078cc0ff */
[----:B------:R-:W-:Y:S02]  /*31a0*/  SHF.R.U32.HI R45, RZ, 0x3, R78 ;  /* 0x00000003ff2d7819 */ /* 0x000fe4000001164e */
[----:B------:R-:W-:-:S02]  /*31b0*/  FMNMX R44, R70, R79, !PT ;  /* 0x0000004f462c7209 */ /* 0x000fc40007800000 */
[----:B------:R-:W-:Y:S02]  /*31c0*/  FSEL R83, R83, -INF , !P4 ;  /* 0xff80000053537808 */ /* 0x000fe40006000000 */
[----:B------:R-:W-:Y:S02]  /*31d0*/  LOP3.LUT P4, RZ, R45, 0x1, RZ, 0xc0, !PT ;  /* 0x000000012dff7812 */ /* 0x000fe4000788c0ff */
[----:B------:R-:W-:Y:S01]  /*31e0*/  FMNMX R45, R73, R44, !PT ;  /* 0x0000002c492d7209 */ /* 0x000fe20007800000 */
[----:B------:R-:W-:Y:S01]  /*31f0*/  FMUL R84, R49, UR45 ;  /* 0x0000002d31547c20 */ /* 0x000fe20008400000 */
[----:B------:R-:W-:Y:S02]  /*3200*/  SHF.R.U32.HI R48, RZ, 0x2, R78 ;  /* 0x00000002ff307819 */ /* 0x000fe4000001164e */
[----:B------:R-:W-:Y:S01]  /*3210*/  FMNMX R45, R74, R45, !PT ;  /* 0x0000002d4a2d7209 */ /* 0x000fe20007800000 */
[----:B------:R-:W-:Y:S01]  /*3220*/  FMUL R86, R52, UR45 ;  /* 0x0000002d34567c20 */ /* 0x000fe20008400000 */
[----:B------:R-:W-:-:S02]  /*3230*/  FSEL R84, R84, -INF , !P6 ;  /* 0xff80000054547808 */ /* 0x000fc40007000000 */
[----:B------:R-:W-:Y:S02]  /*3240*/  FMNMX R44, R76, R45, !PT ;  /* 0x0000002d4c2c7209 */ /* 0x000fe40007800000 */
[----:B------:R-:W-:Y:S02]  /*3250*/  LOP3.LUT P6, RZ, R48, 0x1, RZ, 0xc0, !PT ;  /* 0x0000000130ff7812 */ /* 0x000fe400078cc0ff */
[----:B------:R-:W-:Y:S02]  /*3260*/  SHF.R.U32.HI R48, RZ, 0x4, R78 ;  /* 0x00000004ff307819 */ /* 0x000fe4000001164e */
[----:B------:R-:W-:Y:S02]  /*3270*/  FMNMX R44, R25, R44, !PT ;  /* 0x0000002c192c7209 */ /* 0x000fe40007800000 */
[----:B------:R-:W-:Y:S02]  /*3280*/  FSEL R86, R86, -INF , !P4 ;  /* 0xff80000056567808 */ /* 0x000fe40006000000 */
[----:B------:R-:W-:-:S02]  /*3290*/  LOP3.LUT P4, RZ, R48, 0x1, RZ, 0xc0, !PT ;  /* 0x0000000130ff7812 */ /* 0x000fc4000788c0ff */
[----:B------:R-:W-:-:S04]  /*32a0*/  FMNMX R48, R27, R44, !PT ;  /* 0x0000002c1b307209 */ /* 0x000fc80007800000 */
        /* <DEDUP_REMOVED lines=8> */
[----:B------:R-:W-:Y:S01]  /*3330*/  FMNMX R80, R77, R80, !PT ;  /* 0x000000504d507209 */ /* 0x000fe20007800000 */
[----:B------:R-:W-:-:S03]  /*3340*/  FMUL R85, R53, UR45 ;  /* 0x0000002d35557c20 */ /* 0x000fc60008400000 */
[----:B------:R-:W-:-:S04]  /*3350*/  FMNMX R81, R83, R80, !PT ;  /* 0x0000005053517209 */ /* 0x000fc80007800000 */
[----:B------:R-:W-:Y:S02]  /*3360*/  FMNMX R81, R84, R81, !PT ;  /* 0x0000005154517209 */ /* 0x000fe40007800000 */
[----:B------:R-:W-:Y:S02]  /*3370*/  FSEL R85, R85, -INF , !P6 ;  /* 0xff80000055557808 */ /* 0x000fe40007000000 */
[----:B------:R-:W-:Y:S02]  /*3380*/  FMNMX R80, R86, R81, !PT ;  /* 0x0000005156507209 */ /* 0x000fe40007800000 */
[----:B------:R-:W-:Y:S02]  /*3390*/  SHF.R.U32.HI R78, RZ, 0x1, R78 ;  /* 0x00000001ff4e7819 */ /* 0x000fe4000001164e */
[----:B------:R-:W-:Y:S01]  /*33a0*/  FMNMX R217, R85, R80, !PT ;  /* 0x0000005055d97209 */ /* 0x000fe20007800000 */
[----:B------:R-:W-:Y:S01]  /*33b0*/  IMAD.WIDE R44, R0, 0x2, R160 ;  /* 0x00000002002c7825 */ /* 0x000fe200078e02a0 */
[----:B------:R-:W-:-:S03]  /*33c0*/  LOP3.LUT P6, RZ, R78, 0x1, RZ, 0xc0, !PT ;  /* 0x000000014eff7812 */ /* 0x000fc600078cc0ff */
[C---:B------:R-:W-:Y:S01]  /*33d0*/  IMAD.WIDE R78, R0.reuse, 0x2, R166 ;  /* 0x00000002004e7825 */ /* 0x040fe200078e02a6 */
[----:B------:R-:W0:Y:S04]  /*33e0*/  SHFL.BFLY PT, R218, R217, 0x2, 0x1f ;  /* 0x0c401f00d9da7f89 */ /* 0x000e2800000e0000 */
[----:B------:R1:W2:Y:S04]  /*33f0*/  LDG.E.U16 R87, desc[UR40][R44.64] ;  /* 0x000000282c577981 */ /* 0x0002a8000c1e1500 */
[----:B------:R3:W4:Y:S01]  /*3400*/  LDG.E.U16 R202, desc[UR40][R78.64] ;  /* 0x000000284eca7981 */ /* 0x000722000c1e1500 */
[----:B------:R-:W-:-:S04]  /*3410*/  IMAD.WIDE R48, R0, 0x2, R162 ;  /* 0x0000000200307825 */ /* 0x000fc800078e02a2 */
[C---:B-1----:R-:W-:Y:S01]  /*3420*/  IMAD.WIDE R44, R0.reuse, 0x2, R168 ;  /* 0x00000002002c7825 */ /* 0x042fe200078e02a8 */
[----:B------:R1:W5:Y:S03]  /*3430*/  LDG.E.U16 R200, desc[UR40][R48.64] ;  /* 0x0000002830c87981 */ /* 0x000366000c1e1500 */
[C---:B---3--:R-:W-:Y:S01]  /*3440*/  IMAD.WIDE R78, R0.reuse, 0x2, R174 ;  /* 0x00000002004e7825 */ /* 0x048fe200078e02ae */
[----:B------:R3:W2:Y:S04]  /*3450*/  LDG.E.U16 R203, desc[UR40][R44.64] ;  /* 0x000000282ccb7981 */ /* 0x0006a8000c1e1500 */
[----:B------:R0:W4:Y:S01]  /*3460*/  LDG.E.U16 R206, desc[UR40][R78.64] ;  /* 0x000000284ece7981 */ /* 0x000122000c1e1500 */
[----:B-1----:R-:W-:-:S04]  /*3470*/  IMAD.WIDE R48, R0, 0x2, R170 ;  /* 0x0000000200307825 */ /* 0x002fc800078e02aa */
[C---:B---3--:R-:W-:Y:S01]  /*3480*/  IMAD.WIDE R44, R0.reuse, 0x2, R176 ;  /* 0x00000002002c7825 */ /* 0x048fe200078e02b0 */
[----:B------:R-:W3:Y:S03]  /*3490*/  LDG.E.U16 R204, desc[UR40][R48.64] ;  /* 0x0000002830cc7981 */ /* 0x000ee6000c1e1500 */
[C---:B0-----:R-:W-:Y:S01]  /*34a0*/  IMAD.WIDE R78, R0.reuse, 0x2, R182 ;  /* 0x00000002004e7825 */ /* 0x041fe200078e02b6 */
[----:B------:R0:W5:Y:S04]  /*34b0*/  LDG.E.U16 R207, desc[UR40][R44.64] ;  /* 0x000000282ccf7981 */ /* 0x000168000c1e1500 */
[----:B------:R1:W4:Y:S01]  /*34c0*/  LDG.E.U16 R210, desc[UR40][R78.64] ;  /* 0x000000284ed27981 */ /* 0x000322000c1e1500 */
[----:B------:R-:W-:-:S04]  /*34d0*/  IMAD.WIDE R80, R0, 0x2, R192 ;  /* 0x0000000200507825 */ /* 0x000fc800078e02c0 */
[C---:B0-----:R-:W-:Y:S02]  /*34e0*/  IMAD.WIDE R44, R0.reuse, 0x2, R184 ;  /* 0x00000002002c7825 */ /* 0x041fe400078e02b8 */
[----:B------:R-:W3:Y:S02]  /*34f0*/  LDG.E.U16 R80, desc[UR40][R80.64] ;  /* 0x0000002850507981 */ /* 0x000ee4000c1e1500 */
[C---:B-1----:R-:W-:Y:S02]  /*3500*/  IMAD.WIDE R78, R0.reuse, 0x2, R190 ;  /* 0x00000002004e7825 */ /* 0x042fe400078e02be */
[----:B------:R0:W4:Y:S02]  /*3510*/  LDG.E.U16 R211, desc[UR40][R44.64] ;  /* 0x000000282cd37981 */ /* 0x000124000c1e1500 */
[C---:B------:R-:W-:Y:S02]  /*3520*/  IMAD.WIDE R48, R0.reuse, 0x2, R178 ;  /* 0x0000000200307825 */ /* 0x040fe400078e02b2 */
[----:B------:R1:W3:Y:S04]  /*3530*/  LDG.E.U16 R79, desc[UR40][R78.64] ;  /* 0x000000284e4f7981 */ /* 0x0002e8000c1e1500 */
[----:B------:R1:W3:Y:S01]  /*3540*/  LDG.E.U16 R208, desc[UR40][R48.64] ;  /* 0x0000002830d07981 */ /* 0x0002e2000c1e1500 */
[----:B0-----:R-:W-:Y:S01]  /*3550*/  IMAD.WIDE R44, R0, 0x2, R194 ;  /* 0x00000002002c7825 */ /* 0x001fe200078e02c2 */
[----:B-1----:R-:W-:-:S04]  /*3560*/  FMNMX R78, R217, R218, !PT ;  /* 0x000000dad94e7209 */ /* 0x002fc80007800000 */
[----:B------:R0:W3:Y:S01]  /*3570*/  LDG.E.U16 R214, desc[UR40][R44.64] ;  /* 0x000000282cd67981 */ /* 0x0000e2000c1e1500 */
[----:B------:R-:W-:-:S03]  /*3580*/  IMAD.WIDE R48, R0, 0x2, R186 ;  /* 0x0000000200307825 */ /* 0x000fc600078e02ba */
[----:B------:R-:W1:Y:S01]  /*3590*/  SHFL.BFLY PT, R81, R78, 0x1, 0x1f ;  /* 0x0c201f004e517f89 */ /* 0x000e6200000e0000 */
[----:B------:R-:W-:-:S03]  /*35a0*/  IMAD.WIDE R52, R0, 0x2, R164 ;  /* 0x0000000200347825 */ /* 0x000fc600078e02a4 */
[----:B------:R0:W3:Y:S02]  /*35b0*/  LDG.E.U16 R212, desc[UR40][R48.64] ;  /* 0x0000002830d47981 */ /* 0x0000e4000c1e1500 */
[C---:B0-----:R-:W-:Y:S02]  /*35c0*/  IMAD.WIDE R44, R0.reuse, 0x2, R122 ;  /* 0x00000002002c7825 */ /* 0x041fe400078e027a */
[----:B------:R0:W3:Y:S04]  /*35d0*/  LDG.E.U16 R201, desc[UR40][R52.64] ;  /* 0x0000002834c97981 */ /* 0x0000e8000c1e1500 */
[----:B------:R1:W3:Y:S01]  /*35e0*/  LDG.E.U16 R217, desc[UR40][R44.64] ;  /* 0x000000282cd97981 */ /* 0x0002e2000c1e1500 */
[----:B------:R-:W-:-:S04]  /*35f0*/  IMAD.WIDE R48, R0, 0x2, R196 ;  /* 0x0000000200307825 */ /* 0x000fc800078e02c4 */
[C---:B0-----:R-:W-:Y:S01]  /*3600*/  IMAD.WIDE R52, R0.reuse, 0x2, R172 ;  /* 0x0000000200347825 */ /* 0x041fe200078e02ac */
[----:B------:R0:W3:Y:S03]  /*3610*/  LDG.E.U16 R215, desc[UR40][R48.64] ;  /* 0x0000002830d77981 */ /* 0x0000e6000c1e1500 */
[C---:B-1----:R-:W-:Y:S01]  /*3620*/  IMAD.WIDE R44, R0.reuse, 0x2, R118 ;  /* 0x00000002002c7825 */ /* 0x042fe200078e0276 */
[----:B------:R1:W3:Y:S04]  /*3630*/  LDG.E.U16 R205, desc[UR40][R52.64] ;  /* 0x0000002834cd7981 */ /* 0x0002e8000c1e1500 */
[----:B------:R1:W3:Y:S01]  /*3640*/  LDG.E.U16 R219, desc[UR40][R44.64] ;  /* 0x000000282cdb7981 */ /* 0x0002e2000c1e1500 */
[----:B0-----:R-:W-:-:S04]  /*3650*/  IMAD.WIDE R48, R0, 0x2, R120 ;  /* 0x0000000200307825 */ /* 0x001fc800078e0278 */
[C---:B-1----:R-:W-:Y:S01]  /*3660*/  IMAD.WIDE R52, R0.reuse, 0x2, R180 ;  /* 0x0000000200347825 */ /* 0x042fe200078e02b4 */
[----:B------:R0:W3:Y:S03]  /*3670*/  LDG.E.U16 R218, desc[UR40][R48.64] ;  /* 0x0000002830da7981 */ /* 0x0000e6000c1e1500 */
[C---:B------:R-:W-:Y:S01]  /*3680*/  IMAD.WIDE R44, R0.reuse, 0x2, R116 ;  /* 0x00000002002c7825 */ /* 0x040fe200078e0274 */
[----:B------:R1:W3:Y:S04]  /*3690*/  LDG.E.U16 R209, desc[UR40][R52.64] ;  /* 0x0000002834d17981 */ /* 0x0002e8000c1e1500 */
[----:B------:R1:W3:Y:S01]  /*36a0*/  LDG.E.U16 R220, desc[UR40][R44.64] ;  /* 0x000000282cdc7981 */ /* 0x0002e2000c1e1500 */
[----:B0-----:R-:W-:-:S04]  /*36b0*/  IMAD.WIDE R48, R0, 0x2, R114 ;  /* 0x0000000200307825 */ /* 0x001fc800078e0272 */
[C---:B-1----:R-:W-:Y:S01]  /*36c0*/  IMAD.WIDE R52, R0.reuse, 0x2, R188 ;  /* 0x0000000200347825 */ /* 0x042fe200078e02bc */
[----:B------:R0:W3:Y:S03]  /*36d0*/  LDG.E.U16 R221, desc[UR40][R48.64] ;  /* 0x0000002830dd7981 */ /* 0x0000e6000c1e1500 */
[----:B------:R-:W-:Y:S01]  /*36e0*/  IMAD.WIDE R44, R0, 0x2, R110 ;  /* 0x00000002002c7825 */ /* 0x000fe200078e026e */
[----:B------:R-:W-:Y:S01]  /*36f0*/  FMNMX R78, R78, R81, !PT ;  /* 0x000000514e4e7209 */ /* 0x000fe20007800000 */
[----:B------:R1:W3:Y:S04]  /*3700*/  LDG.E.U16 R213, desc[UR40][R52.64] ;  /* 0x0000002834d57981 */ /* 0x0002e8000c1e1500 */
[----:B------:R1:W3:Y:S01]  /*3710*/  LDG.E.U16 R223, desc[UR40][R44.64] ;  /* 0x000000282cdf7981 */ /* 0x0002e2000c1e1500 */
[----:B0-----:R-:W-:Y:S01]  /*3720*/  IMAD.WIDE R48, R0, 0x2, R108 ;  /* 0x0000000200307825 */ /* 0x001fe200078e026c */
[----:B------:R-:W-:-:S03]  /*3730*/  FMNMX R78, R78, R4, !PT ;  /* 0x000000044e4e7209 */ /* 0x000fc60007800000 */
[C---:B-1----:R-:W-:Y:S02]  /*3740*/  IMAD.WIDE R52, R0.reuse, 0x2, R198 ;  /* 0x0000000200347825 */ /* 0x042fe400078e02c6 */
[----:B------:R-:W3:Y:S02]  /*3750*/  LDG.E.U16 R48, desc[UR40][R48.64] ;  /* 0x0000002830307981 */ /* 0x000ee4000c1e1500 */
[C---:B------:R-:W-:Y:S02]  /*3760*/  IMAD.WIDE R44, R0.reuse, 0x2, R104 ;  /* 0x00000002002c7825 */ /* 0x040fe400078e0268 */
[----:B------:R0:W3:Y:S02]  /*3770*/  LDG.E.U16 R216, desc[UR40][R52.64] ;  /* 0x0000002834d87981 */ /* 0x0000e4000c1e1500 */
[----:B------:R-:W-:Y:S02]  /*3780*/  FADD R11, R11, -R78 ;  /* 0x8000004e0b0b7221 */ /* 0x000fe40000000000 */
[----:B------:R1:W3:Y:S01]  /*3790*/  LDG.E.U16 R49, desc[UR40][R44.64] ;  /* 0x000000282c317981 */ /* 0x0002e2000c1e1500 */
[----:B0-----:R-:W-:-:S04]  /*37a0*/  IMAD.WIDE R52, R0, 0x2, R112 ;  /* 0x0000000200347825 */ /* 0x001fc800078e0270 */
[----:B------:R-:W-:Y:S01]  /*37b0*/  FMUL R11, R11, 1.4426950216293334961 ;  /* 0x3fb8aa3b0b0b7820 */ /* 0x000fe20000400000 */
[----:B------:R0:W3:Y:S01]  /*37c0*/  LDG.E.U16 R222, desc[UR40][R52.64] ;  /* 0x0000002834de7981 */ /* 0x0000e2000c1e1500 */
[C---:B-1----:R-:W-:Y:S02]  /*37d0*/  IMAD.WIDE R44, R0.reuse, 0x2, R22 ;  /* 0x00000002002c7825 */ /* 0x042fe400078e0216 */
[----:B------:R1:W-:Y:S04]  /*37e0*/  MUFU.EX2 R81, R11 ;  /* 0x0000000b00517308 */ /* 0x0003e80000000800 */
[----:B------:R1:W3:Y:S01]  /*37f0*/  LDG.E.U16 R44, desc[UR40][R44.64] ;  /* 0x000000282c2c7981 */ /* 0x0002e2000c1e1500 */
[----:B0-----:R-:W-:-:S06]  /*3800*/  IMAD.WIDE R52, R0, 0x2, R106 ;  /* 0x0000000200347825 */ /* 0x001fcc00078e026a */
[----:B------:R0:W3:Y:S01]  /*3810*/  LDG.E.U16 R52, desc[UR40][R52.64] ;  /* 0x0000002834347981 */ /* 0x0000e2000c1e1500 */
[----:B-1----:R-:W-:Y:S01]  /*3820*/  FADD R45, R10, -R78 ;  /* 0x8000004e0a2d7221 */ /* 0x002fe20000000000 */
[----:B------:R-:W-:-:S04]  /*3830*/  IMAD.WIDE R10, R0, 0x2, R20 ;  /* 0x00000002000a7825 */ /* 0x000fc800078e0214 */
[----:B------:R-:W-:Y:S01]  /*3840*/  FMUL R45, R45, 1.4426950216293334961 ;  /* 0x3fb8aa3b2d2d7820 */ /* 0x000fe20000400000 */
[----:B0-----:R-:W-:-:S03]  /*3850*/  FADD R53, R17, -R78 ;  /* 0x8000004e11357221 */ /* 0x001fc60000000000 */
[----:B------:R0:W-:Y:S02]  /*3860*/  MUFU.EX2 R17, R45 ;  /* 0x0000002d00117308 */ /* 0x0001e40000000800 */
[----:B0-----:R0:W3:Y:S02]  /*3870*/  LDG.E.U16 R45, desc[UR40][R10.64] ;  /* 0x000000280a2d7981 */ /* 0x0010e4000c1e1500 */
[----:B0-----:R-:W-:Y:S01]  /*3880*/  FADD R11, R16, -R78 ;  /* 0x8000004e100b7221 */ /* 0x001fe20000000000 */
[----:B------:R-:W-:Y:S01]  /*3890*/  FMNMX R16, R9, R12, !PT ;  /* 0x0000000c09107209 */ /* 0x000fe20007800000 */
[----:B------:R-:W-:-:S03]  /*38a0*/  FMUL R10, R53, 1.4426950216293334961 ;  /* 0x3fb8aa3b350a7820 */ /* 0x000fc60000400000 */
        /* <DEDUP_REMOVED lines=15> */
[----:B------:R-:W-:-:S03]  /*39a0*/  FADD R57, R57, -R78 ;  /* 0x8000004e39397221 */ /* 0x000fc60000000000 */
[----:B------:R-:W-:Y:S01]  /*39b0*/  FMNMX R53, R28, R53, !PT ;  /* 0x000000351c357209 */ /* 0x000fe20007800000 */
[--C-:B------:R-:W-:Y:S01]  /*39c0*/  FADD R58, R58, -R78.reuse ;  /* 0x8000004e3a3a7221 */ /* 0x100fe20000000000 */
[--C-:B------:R-:W-:Y:S02]  /*39d0*/  FADD R61, R61, -R78.reuse ;  /* 0x8000004e3d3d7221 */ /* 0x100fe40000000000 */
[----:B------:R-:W-:Y:S01]  /*39e0*/  FMNMX R53, R30, R53, !PT ;  /* 0x000000351e357209 */ /* 0x000fe20007800000 */
[--C-:B------:R-:W-:Y:S01]  /*39f0*/  FADD R62, R62, -R78.reuse ;  /* 0x8000004e3e3e7221 */ /* 0x100fe20000000000 */
[----:B------:R-:W-:Y:S01]  /*3a00*/  FMUL R16, R57, 1.4426950216293334961 ;  /* 0x3fb8aa3b39107820 */ /* 0x000fe20000400000 */
[--C-:B------:R-:W-:Y:S01]  /*3a10*/  FADD R65, R65, -R78.reuse ;  /* 0x8000004e41417221 */ /* 0x100fe20000000000 */
[----:B------:R-:W-:Y:S01]  /*3a20*/  FMUL R57, R58, 1.4426950216293334961 ;  /* 0x3fb8aa3b3a397820 */ /* 0x000fe20000400000 */
[--C-:B------:R-:W-:Y:S01]  /*3a30*/  FADD R68, R68, -R78.reuse ;  /* 0x8000004e44447221 */ /* 0x100fe20000000000 */
[----:B------:R-:W-:Y:S01]  /*3a40*/  FMNMX R53, R32, R53, !PT ;  /* 0x0000003520357209 */ /* 0x000fe20007800000 */
[----:B------:R-:W-:Y:S01]  /*3a50*/  FMUL R58, R61, 1.4426950216293334961 ;  /* 0x3fb8aa3b3d3a7820 */ /* 0x000fe20000400000 */
[--C-:B------:R-:W-:Y:S01]  /*3a60*/  FADD R70, R70, -R78.reuse ;  /* 0x8000004e46467221 */ /* 0x100fe20000000000 */
[----:B------:R-:W-:Y:S01]  /*3a70*/  FMUL R61, R62, 1.4426950216293334961 ;  /* 0x3fb8aa3b3e3d7820 */ /* 0x000fe20000400000 */
[----:B------:R-:W-:Y:S01]  /*3a80*/  FMUL R62, R65, 1.4426950216293334961 ;  /* 0x3fb8aa3b413e7820 */ /* 0x000fe20000400000 */
[----:B------:R-:W-:Y:S01]  /*3a90*/  FMUL R65, R68, 1.4426950216293334961 ;  /* 0x3fb8aa3b44417820 */ /* 0x000fe20000400000 */
[----:B------:R-:W-:Y:S01]  /*3aa0*/  FMNMX R53, R35, R53, !PT ;  /* 0x0000003523357209 */ /* 0x000fe20007800000 */
[----:B------:R-:W-:Y:S01]  /*3ab0*/  FMUL R68, R70, 1.4426950216293334961 ;  /* 0x3fb8aa3b46447820 */ /* 0x000fe20000400000 */
[--C-:B------:R-:W-:Y:S01]  /*3ac0*/  FADD R70, R73, -R78.reuse ;  /* 0x8000004e49467221 */ /* 0x100fe20000000000 */
[----:B------:R-:W-:Y:S01]  /*3ad0*/  FADD R73, R74, -R78 ;  /* 0x8000004e4a497221 */ /* 0x000fe20000000000 */
[----:B------:R-:W-:Y:S01]  /*3ae0*/  FMNMX R74, R34, R53, !PT ;  /* 0x00000035224a7209 */ /* 0x000fe20007800000 */
[----:B------:R-:W-:-:S03]  /*3af0*/  FMUL R53, R46, UR45 ;  /* 0x0000002d2e357c20 */ /* 0x000fc60008400000 */
[----:B------:R-:W-:Y:S01]  /*3b00*/  FMNMX R46, R38, R74, !PT ;  /* 0x0000004a262e7209 */ /* 0x000fe20007800000 */
[----:B------:R-:W-:Y:S01]  /*3b10*/  FMUL R43, R43, UR45 ;  /* 0x0000002d2b2b7c20 */ /* 0x000fe20008400000 */
[--C-:B------:R-:W-:Y:S02]  /*3b20*/  FADD R74, R76, -R78.reuse ;  /* 0x8000004e4c4a7221 */ /* 0x100fe40000000000 */
[----:B------:R-:W-:Y:S02]  /*3b30*/  FMNMX R76, R40, R46, !PT ;  /* 0x0000002e284c7209 */ /* 0x000fe40007800000 */
[----:B------:R-:W-:Y:S02]  /*3b40*/  FSEL R46, R43, -INF , !P2 ;  /* 0xff8000002b2e7808 */ /* 0x000fe40005000000 */
[----:B------:R-:W-:Y:S01]  /*3b50*/  FMNMX R76, R42, R76, !PT ;  /* 0x0000004c2a4c7209 */ /* 0x000fe20007800000 */
[----:B------:R-:W-:Y:S01]  /*3b60*/  FADD R13, R13, -R78 ;  /* 0x8000004e0d0d7221 */ /* 0x000fe20000000000 */
[----:B------:R-:W-:Y:S01]  /*3b70*/  FMUL R47, R47, UR45 ;  /* 0x0000002d2f2f7c20 */ /* 0x000fe20008400000 */
[----:B------:R-:W-:-:S02]  /*3b80*/  FSEL R43, R53, -INF , !P3 ;  /* 0xff800000352b7808 */ /* 0x000fc40005800000 */
[----:B------:R-:W-:Y:S01]  /*3b90*/  FMNMX R76, R46, R76, !PT ;  /* 0x0000004c2e4c7209 */ /* 0x000fe20007800000 */
[----:B------:R-:W-:Y:S01]  /*3ba0*/  FMUL R224, R13, 1.4426950216293334961 ;  /* 0x3fb8aa3b0de07820 */ /* 0x000fe20000400000 */
[----:B------:R-:W-:Y:S01]  /*3bb0*/  FMUL R50, R50, UR45 ;  /* 0x0000002d32327c20 */ /* 0x000fe20008400000 */
[--C-:B------:R-:W-:Y:S01]  /*3bc0*/  FADD R25, R25, -R78.reuse ;  /* 0x8000004e19197221 */ /* 0x100fe20000000000 */
[----:B------:R-:W-:Y:S01]  /*3bd0*/  FSEL R47, R47, -INF , !P1 ;  /* 0xff8000002f2f7808 */ /* 0x000fe20004800000 */
[--C-:B------:R-:W-:Y:S01]  /*3be0*/  FADD R13, R8, -R78.reuse ;  /* 0x8000004e080d7221 */ /* 0x100fe20000000000 */
[----:B------:R-:W-:Y:S01]  /*3bf0*/  FMNMX R53, R43, R76, !PT ;  /* 0x0000004c2b357209 */ /* 0x000fe20007800000 */
[----:B------:R0:W-:Y:S01]  /*3c00*/  MUFU.EX2 R8, R224 ;  /* 0x000000e000087308 */ /* 0x0001e20000000800 */
[----:B------:R-:W-:Y:S02]  /*3c10*/  FMUL R51, R51, UR45 ;  /* 0x0000002d33337c20 */ /* 0x000fe40008400000 */
[----:B------:R-:W-:Y:S01]  /*3c20*/  FMNMX R53, R47, R53, !PT ;  /* 0x000000352f357209 */ /* 0x000fe20007800000 */
[----:B------:R-:W-:Y:S01]  /*3c30*/  FMUL R54, R54, UR45 ;  /* 0x0000002d36367c20 */ /* 0x000fe20008400000 */
[----:B0-----:R-:W-:Y:S01]  /*3c40*/  FMUL R224, R25, 1.4426950216293334961 ;  /* 0x3fb8aa3b19e07820 */ /* 0x001fe20000400000 */
[----:B------:R-:W-:Y:S01]  /*3c50*/  FSEL R25, R50, -INF , !P5 ;  /* 0xff80000032197808 */ /* 0x000fe20006800000 */
[----:B------:R-:W-:Y:S01]  /*3c60*/  FADD R50, R27, -R78 ;  /* 0x8000004e1b327221 */ /* 0x000fe20000000000 */
[----:B------:R-:W-:-:S02]  /*3c70*/  FSEL R27, R51, -INF , !P4 ;  /* 0xff800000331b7808 */ /* 0x000fc40006000000 */
[----:B------:R-:W-:Y:S01]  /*3c80*/  FMNMX R53, R25, R53, !PT ;  /* 0x0000003519357209 */ /* 0x000fe20007800000 */
[----:B------:R0:W-:Y:S01]  /*3c90*/  MUFU.EX2 R76, R224 ;  /* 0x000000e0004c7308 */ /* 0x0001e20000000800 */
[----:B------:R-:W-:Y:S02]  /*3ca0*/  FMUL R55, R55, UR45 ;  /* 0x0000002d37377c20 */ /* 0x000fe40008400000 */
[----:B------:R-:W-:Y:S01]  /*3cb0*/  FMNMX R53, R27, R53, !PT ;  /* 0x000000351b357209 */ /* 0x000fe20007800000 */
[--C-:B------:R-:W-:Y:S01]  /*3cc0*/  FADD R51, R29, -R78.reuse ;  /* 0x8000004e1d337221 */ /* 0x100fe20000000000 */
[----:B0-----:R-:W-:Y:S01]  /*3cd0*/  FMUL R224, R50, 1.4426950216293334961 ;  /* 0x3fb8aa3b32e07820 */ /* 0x001fe20000400000 */
[----:B------:R-:W-:Y:S02]  /*3ce0*/  FSEL R50, R54, -INF , !P6 ;  /* 0xff80000036327808 */ /* 0x000fe40007000000 */
[----:B------:R-:W-:Y:S02]  /*3cf0*/  FSEL R29, R55, -INF , P0 ;  /* 0xff800000371d7808 */ /* 0x000fe40000000000 */
[----:B------:R-:W-:Y:S01]  /*3d00*/  FMNMX R53, R50, R53, !PT ;  /* 0x0000003532357209 */ /* 0x000fe20007800000 */
[----:B------:R-:W-:-:S03]  /*3d10*/  FADD R54, R33, -R78 ;  /* 0x8000004e21367221 */ /* 0x000fc60000000000 */
[----:B------:R-:W-:Y:S01]  /*3d20*/  FMNMX R33, R29, R53, !PT ;  /* 0x000000351d217209 */ /* 0x000fe20007800000 */
[----:B------:R-:W-:-:S04]  /*3d30*/  FADD R227, R31, -R78 ;  /* 0x8000004e1fe37221 */ /* 0x000fc80000000000 */
[----:B------:R-:W0:Y:S02]  /*3d40*/  SHFL.BFLY PT, R31, R33, 0x2, 0x1f ;  /* 0x0c401f00211f7f89 */ /* 0x000e2400000e0000 */
[----:B0-----:R-:W-:-:S05]  /*3d50*/  FMNMX R33, R33, R31, !PT ;  /* 0x0000001f21217209 */ /* 0x001fca0007800000 */
[----:B------:R-:W0:Y:S02]  /*3d60*/  SHFL.BFLY PT, R31, R33, 0x1, 0x1f ;  /* 0x0c201f00211f7f89 */ /* 0x000e2400000e0000 */
[----:B0-----:R-:W-:Y:S01]  /*3d70*/  FMNMX R31, R33, R31, !PT ;  /* 0x0000001f211f7209 */ /* 0x001fe20007800000 */
[----:B------:R-:W-:-:S03]  /*3d80*/  FADD R33, R85, -R78 ;  /* 0x8000004e55217221 */ /* 0x000fc60000000000 */
[----:B------:R-:W-:Y:S01]  /*3d90*/  FMNMX R85, R31, R5, !PT ;  /* 0x000000051f557209 */ /* 0x000fe20007800000 */
[----:B------:R-:W-:Y:S01]  /*3da0*/  FMUL R33, R33, 1.4426950216293334961 ;  /* 0x3fb8aa3b21217820 */ /* 0x000fe20000400000 */
[----:B------:R-:W-:-:S03]  /*3db0*/  FADD R31, -R78, R4 ;  /* 0x000000044e1f7221 */ /* 0x000fc60000000100 */
[----:B------:R0:W-:Y:S01]  /*3dc0*/  MUFU.EX2 R4, R33 ;  /* 0x0000002100047308 */ /* 0x0001e20000000800 */
[----:B------:R-:W-:Y:S01]  /*3dd0*/  FMUL R31, R31, 1.4426950216293334961 ;  /* 0x3fb8aa3b1f1f7820 */ /* 0x000fe20000400000 */
[----:B0-----:R-:W-:-:S06]  /*3de0*/  FADD R33, R9, -R85 ;  /* 0x8000005509217221 */ /* 0x001fcc0000000000 */
[----:B------:R0:W1:Y:S01]  /*3df0*/  MUFU.EX2 R9, R31 ;  /* 0x0000001f00097308 */ /* 0x0000620000000800 */
[----:B------:R-:W-:Y:S01]  /*3e00*/  FMUL R33, R33, 1.4426950216293334961 ;  /* 0x3fb8aa3b21217820 */ /* 0x000fe20000400000 */
[----:B0-----:R-:W-:-:S06]  /*3e10*/  FADD R31, R12, -R85 ;  /* 0x800000550c1f7221 */ /* 0x001fcc0000000000 */
[----:B------:R0:W-:Y:S01]  /*3e20*/  MUFU.EX2 R12, R33 ;  /* 0x00000021000c7308 */ /* 0x0001e20000000800 */
        /* <DEDUP_REMOVED lines=10> */
[----:B------:R-:W-:Y:S01]  /*3ed0*/  FADD R36, R36, -R78 ;  /* 0x8000004e24247221 */ /* 0x000fe20000000000 */
[----:B0-----:R-:W-:-:S05]  /*3ee0*/  FADD R31, R56, -R85 ;  /* 0x80000055381f7221 */ /* 0x001fca0000000000 */
[----:B------:R0:W-:Y:S01]  /*3ef0*/  MUFU.EX2 R56, R33 ;  /* 0x0000002100387308 */ /* 0x0001e20000000800 */
[----:B------:R-:W-:Y:S01]  /*3f00*/  FMUL R31, R31, 1.4426950216293334961 ;  /* 0x3fb8aa3b1f1f7820 */ /* 0x000fe20000400000 */
[----:B------:R-:W-:Y:S01]  /*3f10*/  FMUL R36, R36, 1.4426950216293334961 ;  /* 0x3fb8aa3b24247820 */ /* 0x000fe20000400000 */
[----:B0-----:R-:W-:Y:S01]  /*3f20*/  FADD R33, R59, -R85 ;  /* 0x800000553b217221 */ /* 0x001fe20000000000 */
[----:B------:R-:W-:-:S04]  /*3f30*/  FADD R37, R37, -R78 ;  /* 0x8000004e25257221 */ /* 0x000fc80000000000 */
[----:B------:R0:W-:Y:S01]  /*3f40*/  MUFU.EX2 R59, R31 ;  /* 0x0000001f003b7308 */ /* 0x0001e20000000800 */
[----:B------:R-:W-:Y:S01]  /*3f50*/  FMUL R33, R33, 1.4426950216293334961 ;  /* 0x3fb8aa3b21217820 */ /* 0x000fe20000400000 */
[----:B------:R-:W-:-:S06]  /*3f60*/  FMUL R37, R37, 1.4426950216293334961 ;  /* 0x3fb8aa3b25257820 */ /* 0x000fcc0000400000 */
[----:B------:R2:W-:Y:S01]  /*3f70*/  MUFU.EX2 R228, R36 ;  /* 0x0000002400e47308 */ /* 0x0005e20000000800 */
[----:B0-----:R-:W-:-:S04]  /*3f80*/  FADD R31, R60, -R85 ;  /* 0x800000553c1f7221 */ /* 0x001fc80000000000 */
[----:B------:R-:W-:-:S03]  /*3f90*/  FMUL R31, R31, 1.4426950216293334961 ;  /* 0x3fb8aa3b1f1f7820 */ /* 0x000fc60000400000 */
[----:B------:R0:W-:Y:S01]  /*3fa0*/  MUFU.EX2 R60, R33 ;  /* 0x00000021003c7308 */ /* 0x0001e20000000800 */
[----:B--2---:R-:W-:-:S04]  /*3fb0*/  FADD R36, R82, -R78 ;  /* 0x8000004e52247221 */ /* 0x004fc80000000000 */
[----:B------:R-:W-:Y:S01]  /*3fc0*/  FMUL R36, R36, 1.4426950216293334961 ;  /* 0x3fb8aa3b24247820 */ /* 0x000fe20000400000 */
[----:B0-----:R-:W-:Y:S02]  /*3fd0*/  FADD R33, R63, -R85 ;  /* 0x800000553f217221 */ /* 0x001fe40000000000 */
[----:B------:R0:W-:Y:S02]  /*3fe0*/  MUFU.EX2 R229, R37 ;  /* 0x0000002500e57308 */ /* 0x0001e40000000800 */
[----:B------:R-:W-:-:S06]  /*3ff0*/  FMUL R33, R33, 1.4426950216293334961 ;  /* 0x3fb8aa3b21217820 */ /* 0x000fcc0000400000 */
[----:B------:R2:W-:Y:S01]  /*4000*/  MUFU.EX2 R63, R31 ;  /* 0x0000001f003f7308 */ /* 0x0005e20000000800 */
[----:B0-----:R-:W-:-:S04]  /*4010*/  FADD R37, R77, -R78 ;  /* 0x8000004e4d257221 */ /* 0x001fc80000000000 */
[----:B------:R-:W-:-:S03]  /*4020*/  FMUL R37, R37, 1.4426950216293334961 ;  /* 0x3fb8aa3b25257820 */ /* 0x000fc60000400000 */
[----:B------:R0:W-:Y:S01]  /*4030*/  MUFU.EX2 R77, R36 ;  /* 0x00000024004d7308 */ /* 0x0001e20000000800 */
[----:B--2---:R-:W-:-:S04]  /*4040*/  FADD R31, R66, -R85 ;  /* 0x80000055421f7221 */ /* 0x004fc80000000000 */
[----:B------:R-:W-:-:S03]  /*4050*/  FMUL R31, R31, 1.4426950216293334961 ;  /* 0x3fb8aa3b1f1f7820 */ /* 0x000fc60000400000 */
[----:B------:R2:W-:Y:S01]  /*4060*/  MUFU.EX2 R66, R33 ;  /* 0x0000002100427308 */ /* 0x0005e20000000800 */
[----:B0-----:R-:W-:-:S04]  /*4070*/  FADD R36, R83, -R78 ;  /* 0x8000004e53247221 */ /* 0x001fc80000000000 */
[----:B------:R-:W-:Y:S01]  /*4080*/  FMUL R36, R36, 1.4426950216293334961 ;  /* 0x3fb8aa3b24247820 */ /* 0x000fe20000400000 */
[----:B--2---:R-:W-:Y:S02]  /*4090*/  FADD R33, R67, -R85 ;  /* 0x8000005543217221 */ /* 0x004fe40000000000 */
[----:B------:R0:W-:Y:S02]  /*40a0*/  MUFU.EX2 R83, R37 ;  /* 0x0000002500537308 */ /* 0x0001e40000000800 */
[----:B------:R-:W-:-:S06]  /*40b0*/  FMUL R33, R33, 1.4426950216293334961 ;  /* 0x3fb8aa3b21217820 */ /* 0x000fcc0000400000 */
[----:B------:R2:W1:Y:S01]  /*40c0*/  MUFU.EX2 R67, R31 ;  /* 0x0000001f00437308 */ /* 0x0004620000000800 */
[----:B0-----:R-:W-:-:S07]  /*40d0*/  FADD R37, R84, -R78 ;  /* 0x8000004e54257221 */ /* 0x001fce0000000000 */
[----:B------:R0:W-:Y:S01]  /*40e0*/  MUFU.EX2 R84, R36 ;  /* 0x0000002400547308 */ /* 0x0001e20000000800 */
[----:B--2---:R-:W-:-:S07]  /*40f0*/  FADD R31, R69, -R85 ;  /* 0x80000055451f7221 */ /* 0x004fce0000000000 */
[----:B------:R2:W-:Y:S01]  /*4100*/  MUFU.EX2 R69, R33 ;  /* 0x0000002100457308 */ /* 0x0005e20000000800 */
[----:B0-----:R-:W-:Y:S01]  /*4110*/  FADD R36, R86, -R78 ;  /* 0x8000004e56247221 */ /* 0x001fe20000000000 */
[----:B------:R-:W-:-:S03]  /*4120*/  FMUL R31, R31, 1.4426950216293334961 ;  /* 0x3fb8aa3b1f1f7820 */ /* 0x000fc60000400000 */
[----:B------:R-:W-:Y:S01]  /*4130*/  FMUL R36, R36, 1.4426950216293334961 ;  /* 0x3fb8aa3b24247820 */ /* 0x000fe20000400000 */
[----:B--2---:R-:W-:-:S04]  /*4140*/  LOP3.LUT R33, R252, 0x80, RZ, 0xc0, !PT ;  /* 0x00000080fc217812 */ /* 0x004fc800078ec0ff */
[----:B------:R-:W-:Y:S02]  /*4150*/  ISETP.NE.U32.AND P0, PT, R33, RZ, PT ;  /* 0x000000ff2100720c */ /* 0x000fe40003f05070 */
[----:B------:R-:W-:Y:S01]  /*4160*/  LOP3.LUT R33, R252, 0x3f, RZ, 0xc0, !PT ;  /* 0x0000003ffc217812 */ /* 0x000fe200078ec0ff */
[----:B------:R0:W-:Y:S04]  /*4170*/  MUFU.EX2 R231, R36 ;  /* 0x0000002400e77308 */ /* 0x0001e80000000800 */
[----:B------:R-:W-:Y:S02]  /*4180*/  IMAD.SHL.U32 R33, R33, 0x2, RZ ;  /* 0x0000000221217824 */ /* 0x000fe400078e00ff */
[----:B0-----:R-:W-:Y:S02]  /*4190*/  FADD R36, R71, -R85 ;  /* 0x8000005547247221 */ /* 0x001fe40000000000 */
[----:B------:R0:W-:Y:S02]  /*41a0*/  MUFU.EX2 R71, R31 ;  /* 0x0000001f00477308 */ /* 0x0001e40000000800 */
[----:B------:R-:W-:Y:S01]  /*41b0*/  FMUL R36, R36, 1.4426950216293334961 ;  /* 0x3fb8aa3b24247820 */ /* 0x000fe20000400000 */
[----:B0-----:R-:W-:-:S04]  /*41c0*/  SEL R31, RZ, 0x90, !P0 ;  /* 0x00000090ff1f7807 */ /* 0x001fc80004000000 */
[----:B------:R-:W-:Y:S01]  /*41d0*/  LOP3.LUT R31, R31, R33, RZ, 0x3c, !PT ;  /* 0x000000211f1f7212 */ /* 0x000fe200078e3cff */
[--C-:B------:R-:W-:Y:S02]  /*41e0*/  FADD R33, R72, -R85.reuse ;  /* 0x8000005548217221 */ /* 0x100fe40000000000 */
[----:B------:R0:W-:Y:S01]  /*41f0*/  MUFU.EX2 R72, R36 ;  /* 0x0000002400487308 */ /* 0x0001e20000000800 */
[----:B------:R-:W-:Y:S01]  /*4200*/  FADD R26, R26, -R85 ;  /* 0x800000551a1a7221 */ /* 0x000fe20000000000 */
[----:B0-----:R-:W-:-:S03]  /*4210*/  IMAD.SHL.U32 R36, R252, 0x80, RZ ;  /* 0x00000080fc247824 */ /* 0x001fc600078e00ff */
[----:B------:R-:W-:Y:S02]  /*4220*/  FMUL R26, R26, 1.4426950216293334961 ;  /* 0x3fb8aa3b1a1a7820 */ /* 0x000fe40000400000 */
[----:B------:R-:W-:Y:S01]  /*4230*/  LOP3.LUT R31, R31, 0x2000, R36, 0xf8, !PT ;  /* 0x000020001f1f7812 */ /* 0x000fe200078ef824 */
[----:B------:R-:W-:Y:S01]  /*4240*/  BAR.SYNC.DEFER_BLOCKING 0x0 ;  /* 0x0000000000007b1d */ /* 0x000fe20000010000 */
[----:B------:R-:W-:Y:S01]  /*4250*/  FMUL R33, R33, 1.4426950216293334961 ;  /* 0x3fb8aa3b21217820 */ /* 0x000fe20000400000 */
[----:B------:R-:W-:-:S04]  /*4260*/  FADD R36, R75, -R85 ;  /* 0x800000554b247221 */ /* 0x000fc80000000000 */
[----:B------:R-:W-:Y:S01]  /*4270*/  MUFU.EX2 R75, R33 ;  /* 0x00000021004b7308 */ /* 0x000fe20000000800 */
[----:B------:R-:W-:Y:S01]  /*4280*/  FADD R24, R24, -R85 ;  /* 0x8000005518187221 */ /* 0x000fe20000000000 */
[----:B-----5:R0:W-:Y:S06]  /*4290*/  STS.U16 [R31+UR7+0x800], R207 ;  /* 0x000800cf1f007988 */ /* 0x0201ec0008000407 */
[----:B0-----:R0:W-:Y:S02]  /*42a0*/  MUFU.EX2 R207, R26 ;  /* 0x0000001a00cf7308 */ /* 0x0011e40000000800 */
[----:B0-----:R-:W-:-:S04]  /*42b0*/  LOP3.LUT R26, R252, 0x80, RZ, 0xc0, !PT ;  /* 0x00000080fc1a7812 */ /* 0x001fc800078ec0ff */
[----:B------:R-:W-:Y:S02]  /*42c0*/  ISETP.NE.U32.AND P0, PT, R26, RZ, PT ;  /* 0x000000ff1a00720c */ /* 0x000fe40003f05070 */
[----:B------:R-:W-:Y:S02]  /*42d0*/  LOP3.LUT R26, R252, 0x3f, RZ, 0xc0, !PT ;  /* 0x0000003ffc1a7812 */ /* 0x000fe400078ec0ff */
[----:B------:R-:W-:-:S03]  /*42e0*/  SEL R33, RZ, 0x90, !P0 ;  /* 0x00000090ff217807 */ /* 0x000fc60004000000 */
[----:B------:R-:W-:Y:S02]  /*42f0*/  IMAD.SHL.U32 R26, R26, 0x2, RZ ;  /* 0x000000021a1a7824 */ /* 0x000fe400078e00ff */
[----:B------:R-:W-:Y:S01]  /*4300*/  FADD R28, R28, -R85 ;  /* 0x800000551c1c7221 */ /* 0x000fe20000000000 */
[----:B------:R-:W-:Y:S02]  /*4310*/  FMUL R24, R24, 1.4426950216293334961 ;  /* 0x3fb8aa3b18187820 */ /* 0x000fe40000400000 */
[----:B------:R-:W-:Y:S01]  /*4320*/  LOP3.LUT R33, R33, R26, RZ, 0x3c, !PT ;  /* 0x0000001a21217212 */ /* 0x000fe200078e3cff */
[----:B------:R-:W-:Y:S02]  /*4330*/  IMAD.SHL.U32 R26, R252, 0x80, RZ ;  /* 0x00000080fc1a7824 */ /* 0x000fe400078e00ff */
[----:B------:R-:W-:Y:S01]  /*4340*/  FMUL R28, R28, 1.4426950216293334961 ;  /* 0x3fb8aa3b1c1c7820 */ /* 0x000fe20000400000 */
[----:B------:R0:W-:Y:S02]  /*4350*/  STS.U16 [R31+UR7+0x400], R203 ;  /* 0x000400cb1f007988 */ /* 0x0001e40008000407 */
[----:B------:R-:W-:-:S02]  /*4360*/  LOP3.LUT R26, R33, 0x2000, R26, 0xf8, !PT ;  /* 0x00002000211a7812 */ /* 0x000fc400078ef81a */
[----:B----4-:R2:W-:Y:S04]  /*4370*/  STS.U16 [R31+UR7+0xc00], R211 ;  /* 0x000c00d31f007988 */ /* 0x0105e80008000407 */
[----:B------:R-:W-:Y:S01]  /*4380*/  STS.U16 [R31+UR7], R87 ;  /* 0x000000571f007988 */ /* 0x000fe20008000407 */
[----:B0-----:R0:W-:Y:S03]  /*4390*/  MUFU.EX2 R203, R24 ;  /* 0x0000001800cb7308 */ /* 0x0011e60000000800 */
[----:B---3--:R-:W-:Y:S04]  /*43a0*/  STS.U16 [R31+UR7+0x1000], R80 ;  /* 0x001000501f007988 */ /* 0x008fe80008000407 */
[----:B------:R-:W-:Y:S01]  /*43b0*/  STS.U16 [R31+UR7+0x1400], R217 ;  /* 0x001400d91f007988 */ /* 0x000fe20008000407 */
[----:B--2---:R2:W-:Y:S01]  /*43c0*/  MUFU.EX2 R211, R28 ;  /* 0x0000001c00d37308 */ /* 0x0045e20000000800 */
[----:B0-----:R-:W-:-:S02]  /*43d0*/  LOP3.LUT R24, R31, 0x20, RZ, 0x3c, !PT ;  /* 0x000000201f187812 */ /* 0x001fc400078e3cff */
[----:B------:R-:W-:Y:S04]  /*43e0*/  STS.U16 [R31+UR7+0x1800], R221 ;  /* 0x001800dd1f007988 */ /* 0x000fe80008000407 */
[----:B------:R0:W-:Y:S01]  /*43f0*/  STS.U16 [R31+UR7+0x1c00], R52 ;  /* 0x001c00341f007988 */ /* 0x0001e20008000407 */
[----:B--2---:R-:W-:-:S03]  /*4400*/  LOP3.LUT R28, R31, 0x40, RZ, 0x3c, !PT ;  /* 0x000000401f1c7812 */ /* 0x004fc600078e3cff */
[----:B------:R-:W-:Y:S01]  /*4410*/  STS.U16 [R24+UR7+0x100], R200 ;  /* 0x000100c818007988 */ /* 0x000fe20008000407 */
[----:B0-----:R-:W-:-:S03]  /*4420*/  LOP3.LUT R31, R26, 0x60, RZ, 0x3c, !PT ;  /* 0x000000601a1f7812 */ /* 0x001fc600078e3cff */
        /* <DEDUP_REMOVED lines=22> */
[----:B------:R3:W-:Y:S01]  /*4590*/  STS.U16 [R31+UR7+0x1f00], R45 ;  /* 0x001f002d1f007988 */ /* 0x0007e20008000407 */
[----:B------:R4:W-:Y:S06]  /*45a0*/  MEMBAR.ALL.CTA ;  /* 0x0000000000007992 */ /* 0x0009ec0000008000 */
[----:B----4-:R-:W4:Y:S01]  /*45b0*/  FENCE.VIEW.ASYNC.S ;  /* 0x00000000000073c6 */ /* 0x010f220000000000 */
[--C-:B------:R-:W-:Y:S01]  /*45c0*/  FADD R64, R64, -R78.reuse ;  /* 0x8000004e40407221 */ /* 0x100fe20000000000 */
[----:B0-----:R-:W-:Y:S01]  /*45d0*/  FADD R24, -R85, R5 ;  /* 0x0000000555187221 */ /* 0x001fe20000000100 */
[--C-:B------:R-:W-:Y:S01]  /*45e0*/  FADD R39, R39, -R78.reuse ;  /* 0x8000004e27277221 */ /* 0x100fe20000000000 */
[----:B------:R-:W-:Y:S01]  /*45f0*/  FADD R41, R41, -R78 ;  /* 0x8000004e29297221 */ /* 0x000fe20000000000 */
[--C-:B------:R-:W-:Y:S01]  /*4600*/  FADD R30, R30, -R85.reuse ;  /* 0x800000551e1e7221 */ /* 0x100fe20000000000 */
        /* <DEDUP_REMOVED lines=12> */
[----:B------:R-:W-:Y:S01]  /*46d0*/  FADD R29, R29, -R85 ;  /* 0x800000551d1d7221 */ /* 0x000fe20000000000 */
[----:B------:R-:W-:Y:S01]  /*46e0*/  FMUL R13, R13, 1.4426950216293334961 ;  /* 0x3fb8aa3b0d0d7820 */ /* 0x000fe20000400000 */
        /* <DEDUP_REMOVED lines=27> */
[----:B--2---:R-:W0:Y:S01]  /*48a0*/  MUFU.EX2 R79, R24 ;  /* 0x00000018004f7308 */ /* 0x004e220000000800 */
[----:B------:R-:W-:-:S07]  /*48b0*/  USHF.L.U32 UR5, UR44, 0x6, URZ ;  /* 0x000000062c057899 */ /* 0x000fce000800063f */
[----:B------:R-:W-:Y:S08]  /*48c0*/  MUFU.EX2 R10, R10 ;  /* 0x0000000a000a7308 */ /* 0x000ff00000000800 */
[----:B------:R-:W-:Y:S08]  /*48d0*/  MUFU.EX2 R16, R16 ;  /* 0x0000001000107308 */ /* 0x000ff00000000800 */
[----:B------:R-:W-:Y:S08]  /*48e0*/  MUFU.EX2 R57, R57 ;  /* 0x0000003900397308 */ /* 0x000ff00000000800 */
[----:B------:R-:W-:Y:S08]  /*48f0*/  MUFU.EX2 R58, R58 ;  /* 0x0000003a003a7308 */ /* 0x000ff00000000800 */
[----:B------:R-:W-:Y:S08]  /*4900*/  MUFU.EX2 R61, R61 ;  /* 0x0000003d003d7308 */ /* 0x000ff00000000800 */
[----:B------:R-:W-:Y:S08]  /*4910*/  MUFU.EX2 R62, R62 ;  /* 0x0000003e003e7308 */ /* 0x000ff00000000800 */
[----:B------:R-:W-:Y:S08]  /*4920*/  MUFU.EX2 R65, R65 ;  /* 0x0000004100417308 */ /* 0x000ff00000000800 */
[----:B------:R-:W-:Y:S08]  /*4930*/  MUFU.EX2 R68, R68 ;  /* 0x0000004400447308 */ /* 0x000ff00000000800 */
[----:B------:R-:W-:Y:S01]  /*4940*/  MUFU.EX2 R224, R224 ;  /* 0x000000e000e07308 */ /* 0x000fe20000000800 */
[-C--:B-1----:R-:W-:Y:S01]  /*4950*/  FMUL R88, R88, R9.reuse ;  /* 0x0000000958587220 */ /* 0x082fe20000400000 */
[-C--:B------:R-:W-:Y:S01]  /*4960*/  FMUL R89, R89, R9.reuse ;  /* 0x0000000959597220 */ /* 0x080fe20000400000 */
[-C--:B------:R-:W-:Y:S01]  /*4970*/  FMUL R92, R92, R9.reuse ;  /* 0x000000095c5c7220 */ /* 0x080fe20000400000 */
[-C--:B------:R-:W-:Y:S01]  /*4980*/  FMUL R93, R93, R9.reuse ;  /* 0x000000095d5d7220 */ /* 0x080fe20000400000 */
[-C--:B------:R-:W-:Y:S01]  /*4990*/  FMUL R96, R96, R9.reuse ;  /* 0x0000000960607220 */ /* 0x080fe20000400000 */
[-C--:B------:R-:W-:Y:S01]  /*49a0*/  FMUL R97, R97, R9.reuse ;  /* 0x0000000961617220 */ /* 0x080fe20000400000 */
[-C--:B------:R-:W-:Y:S01]  /*49b0*/  FMUL R100, R100, R9.reuse ;  /* 0x0000000964647220 */ /* 0x080fe20000400000 */
[----:B------:R-:W1:Y:S01]  /*49c0*/  MUFU.EX2 R13, R13 ;  /* 0x0000000d000d7308 */ /* 0x000e620000000800 */
[----:B------:R-:W-:Y:S01]  /*49d0*/  FMUL R101, R101, R9 ;  /* 0x0000000965657220 */ /* 0x000fe20000400000 */
[----:B------:R-:W-:Y:S01]  /*49e0*/  F2FP.BF16.F32.PACK_AB R26, R17, R81 ;  /* 0x00000051111a723e */ /* 0x000fe200000010ff */
[----:B------:R-:W-:Y:S01]  /*49f0*/  UMOV UR43, 0x40000040 ;  /* 0x40000040002b7882 */ /* 0x000fe20000000000 */
[----:B------:R-:W-:Y:S01]  /*4a00*/  F2FP.BF16.F32.PACK_AB R33, R67, R66 ;  /* 0x000000424321723e */ /* 0x000fe200000010ff */
[----:B------:R-:W2:Y:S03]  /*4a10*/  LDL R218, [R1+0x28] ;  /* 0x0000280001da7983 */ /* 0x000ea60000100800 */
[----:B------:R-:W5:Y:S08]  /*4a20*/  MUFU.EX2 R11, R11 ;  /* 0x0000000b000b7308 */ /* 0x000f700000000800 */
[----:B------:R-:W4:Y:S08]  /*4a30*/  MUFU.EX2 R64, R64 ;  /* 0x0000004000407308 */ /* 0x000f300000000800 */
[----:B------:R-:W-:Y:S08]  /*4a40*/  MUFU.EX2 R70, R70 ;  /* 0x0000004600467308 */ /* 0x000ff00000000800 */
[----:B------:R-:W4:Y:S08]  /*4a50*/  MUFU.EX2 R73, R73 ;  /* 0x0000004900497308 */ /* 0x000f300000000800 */
[----:B------:R-:W-:Y:S08]  /*4a60*/  MUFU.EX2 R74, R74 ;  /* 0x0000004a004a7308 */ /* 0x000ff00000000800 */
[----:B------:R-:W-:Y:S08]  /*4a70*/  MUFU.EX2 R225, R51 ;  /* 0x0000003300e17308 */ /* 0x000ff00000000800 */
[----:B------:R-:W-:Y:S08]  /*4a80*/  MUFU.EX2 R226, R54 ;  /* 0x0000003600e27308 */ /* 0x000ff00000000800 */
[----:B------:R-:W-:Y:S08]  /*4a90*/  MUFU.EX2 R227, R227 ;  /* 0x000000e300e37308 */ /* 0x000ff00000000800 */
[----:B------:R-:W-:Y:S08]  /*4aa0*/  MUFU.EX2 R230, R39 ;  /* 0x0000002700e67308 */ /* 0x000ff00000000800 */
[----:B------:R-:W-:Y:S08]  /*4ab0*/  MUFU.EX2 R82, R41 ;  /* 0x0000002900527308 */ /* 0x000ff00000000800 */
[----:B------:R-:W-:Y:S08]  /*4ac0*/  MUFU.EX2 R86, R37 ;  /* 0x0000002500567308 */ /* 0x000ff00000000800 */
[----:B------:R-:W4:Y:S08]  /*4ad0*/  MUFU.EX2 R87, R36 ;  /* 0x0000002400577308 */ /* 0x000f300000000800 */
        /* <DEDUP_REMOVED lines=10> */
[----:B------:R3:W-:Y:S08]  /*4b80*/  MUFU.EX2 R201, R25 ;  /* 0x0000001900c97308 */ /* 0x0007f00000000800 */
[----:B------:R4:W4:Y:S08]  /*4b90*/  MUFU.EX2 R205, R27 ;  /* 0x0000001b00cd7308 */ /* 0x0009300000000800 */
[----:B------:R-:W-:Y:S08]  /*4ba0*/  MUFU.EX2 R5, R50 ;  /* 0x0000003200057308 */ /* 0x000ff00000000800 */
[----:B------:R4:W4:Y:S01]  /*4bb0*/  MUFU.EX2 R202, R29 ;  /* 0x0000001d00ca7308 */ /* 0x0009220000000800 */
[----:B------:R-:W-:Y:S01]  /*4bc0*/  ULOP3.LUT UR5, UR5, 0x100, URZ, 0xc0, !UPT ;  /* 0x0000010005057892 */ /* 0x000fe2000f8ec03f */
[-C--:B0-----:R-:W-:Y:S01]  /*4bd0*/  FMUL R90, R90, R79.reuse ;  /* 0x0000004f5a5a7220 */ /* 0x081fe20000400000 */
[-C--:B------:R-:W-:Y:S01]  /*4be0*/  FMUL R91, R91, R79.reuse ;  /* 0x0000004f5b5b7220 */ /* 0x080fe20000400000 */
[-C--:B------:R-:W-:Y:S01]  /*4bf0*/  FMUL R94, R94, R79.reuse ;  /* 0x0000004f5e5e7220 */ /* 0x080fe20000400000 */
[----:B------:R-:W-:Y:S01]  /*4c00*/  ULEA.HI UR5, UR7, UR5, URZ, 0x1c ;  /* 0x0000000507057291 */ /* 0x000fe2000f8fe03f */
[-C--:B------:R-:W-:Y:S01]  /*4c10*/  FMUL R95, R95, R79.reuse ;  /* 0x0000004f5f5f7220 */ /* 0x080fe20000400000 */
[-C--:B------:R-:W-:Y:S01]  /*4c20*/  FMUL R98, R98, R79.reuse ;  /* 0x0000004f62627220 */ /* 0x080fe20000400000 */
[-C--:B------:R-:W-:Y:S01]  /*4c30*/  FMUL R99, R99, R79.reuse ;  /* 0x0000004f63637220 */ /* 0x080fe20000400000 */
[-C--:B------:R-:W-:Y:S01]  /*4c40*/  FMUL R102, R102, R79.reuse ;  /* 0x0000004f66667220 */ /* 0x080fe20000400000 */
[----:B------:R-:W-:Y:S01]  /*4c50*/  FMUL R103, R103, R79 ;  /* 0x0000004f67677220 */ /* 0x000fe20000400000 */
[----:B-1----:R-:W-:Y:S01]  /*4c60*/  F2FP.BF16.F32.PACK_AB R24, R13, R8 ;  /* 0x000000080d18723e */ /* 0x002fe200000010ff */
[----:B------:R-:W-:Y:S01]  /*4c70*/  ULOP3.LUT UR42, UR5, 0x3fff, URZ, 0xc0, !UPT ;  /* 0x00003fff052a7892 */ /* 0x000fe2000f8ec03f */
[----:B-----5:R-:W-:-:S02]  /*4c80*/  F2FP.BF16.F32.PACK_AB R28, R11, R10 ;  /* 0x0000000a0b1c723e */ /* 0x020fc400000010ff */
[----:B---3--:R-:W-:Y:S02]  /*4c90*/  F2FP.BF16.F32.PACK_AB R25, R14, R12 ;  /* 0x0000000c0e19723e */ /* 0x008fe400000010ff */
[----:B----4-:R-:W-:Y:S02]  /*4ca0*/  F2FP.BF16.F32.PACK_AB R27, R18, R15 ;  /* 0x0000000f121b723e */ /* 0x010fe400000010ff */
[----:B------:R-:W-:Y:S02]  /*4cb0*/  F2FP.BF16.F32.PACK_AB R29, R59, R56 ;  /* 0x000000383b1d723e */ /* 0x000fe400000010ff */
[----:B------:R-:W-:Y:S02]  /*4cc0*/  F2FP.BF16.F32.PACK_AB R30, R57, R16 ;  /* 0x00000010391e723e */ /* 0x000fe400000010ff */
[----:B------:R-:W-:Y:S02]  /*4cd0*/  F2FP.BF16.F32.PACK_AB R31, R63, R60 ;  /* 0x0000003c3f1f723e */ /* 0x000fe400000010ff */
[----:B------:R-:W-:-:S02]  /*4ce0*/  F2FP.BF16.F32.PACK_AB R32, R61, R58 ;  /* 0x0000003a3d20723e */ /* 0x000fc400000010ff */
[----:B------:R-:W-:Y:S02]  /*4cf0*/  F2FP.BF16.F32.PACK_AB R34, R64, R62 ;  /* 0x0000003e4022723e */ /* 0x000fe400000010ff */
[----:B------:R-:W-:Y:S02]  /*4d00*/  F2FP.BF16.F32.PACK_AB R35, R71, R69 ;  /* 0x000000454723723e */ /* 0x000fe400000010ff */
        /* <DEDUP_REMOVED lines=19> */
[----:B------:R-:W-:Y:S01]  /*4e40*/  F2FP.BF16.F32.PACK_AB R55, R202, R5 ;  /* 0x00000005ca37723e */ /* 0x000fe200000010ff */
[----:B------:R-:W-:Y:S06]  /*4e50*/  BAR.SYNC.DEFER_BLOCKING 0x0 ;  /* 0x0000000000007b1d */ /* 0x000fec0000010000 */
[----:B------:R-:W-:-:S06]  /*4e60*/  WARPGROUP.ARRIVE ;  /* 0x00000000000079c5 */ /* 0x000fcc0000000000 */
[----:B------:R-:W-:Y:S01]  /*4e70*/  HGMMA.64x32x16.F32.BF16 R88, R24, gdesc[UR40], R88 ;  /* 0x0060002818587df0 */ /* 0x000fe20008701858 */
[----:B------:R-:W-:Y:S01]  /*4e80*/  UIADD3 UR42, UP0, UR42, 0x2, URZ ;  /* 0x000000022a2a7890 */ /* 0x000fe2000ff1e03f */
[----:B------:R-:W-:-:S03]  /*4e90*/  UMOV UR5, URZ ;  /* 0x0000003f00057c82 */ /* 0x000fc60008000000 */
[----:B------:R-:W-:-:S04]  /*4ea0*/  UIADD3.X UR43, UR5, 0x40000040, URZ, UP0, !UPT ;  /* 0x40000040052b7890 */ /* 0x000fc800087fe43f */
[----:B------:R-:W-:-:S05]  /*4eb0*/  UIADD3.64 UR46, UR42, 0x2, URZ ;  /* 0x000000022a2e7897 */ /* 0x000fca000fffe03f */
[----:B------:R-:W-:Y:S04]  /*4ec0*/  HGMMA.64x32x16.F32.BF16 R88, R28, gdesc[UR40], R88 ;  /* 0x006000281c587df0 */ /* 0x000fe80008701858 */
[----:B------:R-:W-:Y:S01]  /*4ed0*/  HGMMA.64x32x16.F32.BF16 R88, R32, gdesc[UR44], R88 ;  /* 0x0060002c20587df0 */ /* 0x000fe20008701858 */
[----:B------:R-:W-:-:S09]  /*4ee0*/  UIADD3.64 UR46, UR42, 0x4, URZ ;  /* 0x000000042a2e7897 */ /* 0x000fd2000fffe03f */
[----:B------:R-:W-:Y:S01]  /*4ef0*/  HGMMA.64x32x16.F32.BF16 R88, R36, gdesc[UR44], R88 ;  /* 0x0060002c24587df0 */ /* 0x000fe20008701858 */
[----:B------:R-:W-:Y:S01]  /*4f00*/  UIADD3.64 UR46, UR42, 0x1fe, URZ ;  /* 0x000001fe2a2e7897 */ /* 0x000fe2000fffe03f */
[----:B------:R-:W-:Y:S01]  /*4f10*/  FADD R8, R8, R13 ;  /* 0x0000000d08087221 */ /* 0x000fe20000000000 */
[----:B------:R-:W-:-:S03]  /*4f20*/  FADD R12, R12, R14 ;  /* 0x0000000e0c0c7221 */ /* 0x000fc60000000000 */
[----:B------:R-:W-:Y:S01]  /*4f30*/  FADD R8, R81, R8 ;  /* 0x0000000851087221 */ /* 0x000fe20000000000 */
[----:B------:R-:W-:-:S03]  /*4f40*/  FADD R15, R15, R12 ;  /* 0x0000000c0f0f7221 */ /* 0x000fc60000000000 */
[----:B------:R-:W-:Y:S01]  /*4f50*/  FADD R17, R17, R8 ;  /* 0x0000000811117221 */ /* 0x000fe20000000000 */
[----:B------:R-:W-:-:S03]  /*4f60*/  FADD R15, R18, R15 ;  /* 0x0000000f120f7221 */ /* 0x000fc60000000000 */
[----:B------:R-:W-:Y:S01]  /*4f70*/  FADD R10, R10, R17 ;  /* 0x000000110a0a7221 */ /* 0x000fe20000000000 */
[----:B------:R-:W-:Y:S01]  /*4f80*/  FADD R56, R56, R15 ;  /* 0x0000000f38387221 */ /* 0x000fe20000000000 */
[----:B------:R-:W-:Y:S02]  /*4f90*/  HGMMA.64x32x16.F32.BF16 R88, R40, gdesc[UR44], R88 ;  /* 0x0060002c28587df0 */ /* 0x000fe40008701858 */
[----:B------:R-:W-:Y:S01]  /*4fa0*/  FADD R11, R11, R10 ;  /* 0x0000000a0b0b7221 */ /* 0x000fe20000000000 */
[----:B------:R-:W-:Y:S01]  /*4fb0*/  FADD R59, R59, R56 ;  /* 0x000000383b3b7221 */ /* 0x000fe20000000000 */
[----:B------:R-:W-:Y:S02]  /*4fc0*/  UIADD3.64 UR46, UR42, 0x200, URZ ;  /* 0x000002002a2e7897 */ /* 0x000fe4000fffe03f */
[----:B------:R-:W-:Y:S01]  /*4fd0*/  FADD R16, R16, R11 ;  /* 0x0000000b10107221 */ /* 0x000fe20000000000 */
[----:B------:R-:W-:-:S03]  /*4fe0*/  FADD R60, R60, R59 ;  /* 0x0000003b3c3c7221 */ /* 0x000fc60000000000 */
        /* <DEDUP_REMOVED lines=35> */
[----:B------:R-:W-:Y:S01]  /*5220*/  HGMMA.64x32x16.F32.BF16 R88, R48, gdesc[UR44], R88 ;  /* 0x0060002c30587df0 */ /* 0x000fe20008701858 */
[----:B------:R-:W-:Y:S02]  /*5230*/  FADD R239, R200, R239 ;  /* 0x000000efc8ef7221 */ /* 0x000fe40000000000 */
[----:B------:R-:W-:Y:S02]  /*5240*/  FADD R229, R230, R229 ;  /* 0x000000e5e6e57221 */ /* 0x000fe40000000000 */
[----:B------:R-:W-:Y:S02]  /*5250*/  FADD R239, R204, R239 ;  /* 0x000000efccef7221 */ /* 0x000fe40000000000 */
[----:B------:R-:W-:Y:S02]  /*5260*/  FADD R82, R82, R229 ;  /* 0x000000e552527221 */ /* 0x000fe40000000000 */
[----:B------:R-:W-:-:S02]  /*5270*/  FADD R239, R208, R239 ;  /* 0x000000efd0ef7221 */ /* 0x000fc40000000000 */
[----:B------:R-:W-:Y:S02]  /*5280*/  FADD R82, R77, R82 ;  /* 0x000000524d527221 */ /* 0x000fe40000000000 */
        /* <DEDUP_REMOVED lines=9> */
[----:B------:R-:W-:Y:S01]  /*5320*/  FADD R231, R4, R231 ;  /* 0x000000e704e77221 */ /* 0x000fe20000000000 */
[----:B------:R-:W-:Y:S01]  /*5330*/  UIADD3.64 UR42, UR42, 0x204, URZ ;  /* 0x000002042a2a7897 */ /* 0x000fe2000fffe03f */
[----:B------:R-:W-:Y:S01]  /*5340*/  FADD R5, R202, R5 ;  /* 0x00000005ca057221 */ /* 0x000fe20000000000 */
[----:B------:R-:W0:Y:S02]  /*5350*/  S2R R222, SR_CTAID.X ;  /* 0x0000000000de7919 */ /* 0x000e240000002500 */
[----:B------:R-:W1:Y:S04]  /*5360*/  SHFL.BFLY PT, R4, R231, 0x2, 0x1f ;  /* 0x0c401f00e7047f89 */ /* 0x000e6800000e0000 */
[----:B------:R-:W3:Y:S01]  /*5370*/  SHFL.BFLY PT, R8, R5, 0x2, 0x1f ;  /* 0x0c401f0005087f89 */ /* 0x000ee200000e0000 */
[----:B------:R-:W-:Y:S01]  /*5380*/  HGMMA.64x32x16.F32.BF16 R88, R52, gdesc[UR40], R88, gsb0 ;  /* 0x0060002834587df0 */ /* 0x000fe20008001858 */
[----:B-1----:R-:W-:Y:S01]  /*5390*/  FADD R4, R231, R4 ;  /* 0x00000004e7047221 */ /* 0x002fe20000000000 */
[----:B---3--:R-:W-:-:S04]  /*53a0*/  FADD R10, R5, R8 ;  /* 0x00000008050a7221 */ /* 0x008fc80000000000 */
[----:B------:R-:W1:Y:S04]  /*53b0*/  SHFL.BFLY PT, R11, R4, 0x1, 0x1f ;  /* 0x0c201f00040b7f89 */ /* 0x000e6800000e0000 */
[----:B------:R-:W3:Y:S01]  /*53c0*/  SHFL.BFLY PT, R13, R10, 0x1, 0x1f ;  /* 0x0c201f000a0d7f89 */ /* 0x000ee200000e0000 */
[----:B0-----:R-:W-:Y:S01]  /*53d0*/  IMAD.SHL.U32 R222, R222, 0x40, RZ ;  /* 0x00000040dede7824 */ /* 0x001fe200078e00ff */
[----:B------:R-:W-:-:S03]  /*53e0*/  UIADD3 UR4, UR4, 0x80, URZ ;  /* 0x0000008004047890 */ /* 0x000fc6000fffe03f */
[----:B------:R-:W-:-:S05]  /*53f0*/  VIADD R222, R222, 0x40 ;  /* 0x00000040dede7836 */ /* 0x000fca0000000000 */
[----:B------:R-:W-:Y:S01]  /*5400*/  ISETP.LE.AND P0, PT, R222, UR4, PT ;  /* 0x00000004de007c0c */ /* 0x000fe2000bf03270 */
[----:B--2---:R-:W-:Y:S02]  /*5410*/  IMAD R0, R218, 0x80, R0 ;  /* 0x00000080da007824 */ /* 0x004fe400078e0200 */
[----:B------:R-:W-:Y:S02]  /*5420*/  IMAD R2, R19, 0x80, R2 ;  /* 0x0000008013027824 */ /* 0x000fe400078e0202 */
[----:B------:R-:W-:Y:S02]  /*5430*/  IMAD.MOV.U32 R5, RZ, RZ, R85 ;  /* 0x000000ffff057224 */ /* 0x000fe400078e0055 */
[----:B-1----:R-:W-:Y:S01]  /*5440*/  FADD R8, R4, R11 ;  /* 0x0000000b04087221 */ /* 0x002fe20000000000 */
[----:B---3--:R-:W-:-:S03]  /*5450*/  FADD R12, R10, R13 ;  /* 0x0000000d0a0c7221 */ /* 0x008fc60000000000 */
[----:B------:R-:W-:Y:S01]  /*5460*/  FFMA R6, R9, R6, R8 ;  /* 0x0000000609067223 */ /* 0x000fe20000000008 */
[----:B------:R-:W-:Y:S01]  /*5470*/  IMAD.MOV.U32 R4, RZ, RZ, R78 ;  /* 0x000000ffff047224 */ /* 0x000fe200078e004e */
[----:B------:R-:W-:Y:S02]  /*5480*/  WARPGROUP.DEPBAR.LE gsb0, 0x0 ;  /* 0x00008000000079c5 */ /* 0x000fe40000010000 */
[----:B------:R-:W-:Y:S01]  /*5490*/  FFMA R7, R79, R7, R12 ;  /* 0x000000074f077223 */ /* 0x000fe2000000000c */
[----:B------:R-:W-:Y:S06]  /*54a0*/  @!P0 BRA `(.L_x_1) ;  /* 0xffffffc000f48947 */ /* 0x000fec000383ffff */
.L_x_0:
[C---:B0-----:R-:W-:Y:S01]  /*54b0*/  IMAD.SHL.U32 R0, R252.reuse, 0x4, RZ ;  /* 0x00000004fc007824 */ /* 0x041fe200078e00ff */
[----:B------:R-:W-:Y:S01]  /*54c0*/  SHF.R.S32.HI R5, RZ, 0x2, R252 ;  /* 0x00000002ff057819 */ /* 0x000fe200000114fc */
[C---:B------:R-:W-:Y:S01]  /*54d0*/  IMAD.SHL.U32 R3, R252.reuse, 0x40, RZ ;  /* 0x00000040fc037824 */ /* 0x040fe200078e00ff */
[C---:B------:R-:W-:Y:S01]  /*54e0*/  LOP3.LUT R13, R252.reuse, 0x80, RZ, 0xc0, !PT ;  /* 0x00000080fc0d7812 */ /* 0x040fe200078ec0ff */
[----:B------:R-:W-:Y:S01]  /*54f0*/  IMAD.SHL.U32 R4, R252, 0x8, RZ ;  /* 0x00000008fc047824 */ /* 0x000fe200078e00ff */
[----:B------:R-:W-:Y:S01]  /*5500*/  LOP3.LUT R2, R0, 0x1b8, RZ, 0xc0, !PT ;  /* 0x000001b800027812 */ /* 0x000fe200078ec0ff */
[----:B------:R-:W-:Y:S01]  /*5510*/  IMAD.MOV.U32 R21, RZ, RZ, R6 ;  /* 0x000000ffff157224 */ /* 0x000fe200078e0006 */
[----:B------:R-:W-:Y:S01]  /*5520*/  SGXT R5, R5, 0x1 ;  /* 0x000000010505781a */ /* 0x000fe20000000200 */
[----:B------:R-:W-:Y:S01]  /*5530*/  FMUL R15, R92, 0.25 ;  /* 0x3e8000005c0f7820 */ /* 0x000fe20000400000 */
[----:B------:R-:W-:Y:S01]  /*5540*/  LOP3.LUT R3, R2, 0x40, R3, 0xf8, !PT ;  /* 0x0000004002037812 */ /* 0x000fe200078ef803 */
[----:B------:R-:W-:Y:S01]  /*5550*/  FMUL R19, R88, 0.25 ;  /* 0x3e80000058137820 */ /* 0x000fe20000400000 */
[----:B------:R-:W-:Y:S01]  /*5560*/  SHF.R.U32.HI R8, RZ, 0x1, R13 ;  /* 0x00000001ff087819 */ /* 0x000fe2000001160d */
[----:B------:R-:W-:Y:S01]  /*5570*/  BAR.SYNC.DEFER_BLOCKING 0x0 ;  /* 0x0000000000007b1d */ /* 0x000fe20000010000 */
[----:B------:R-:W-:-:S02]  /*5580*/  LOP3.LUT R11, R252, 0x3, RZ, 0xc0, !PT ;  /* 0x00000003fc0b7812 */ /* 0x000fc400078ec0ff */
[----:B------:R-:W-:Y:S02]  /*5590*/  LOP3.LUT R2, R4, 0x380, RZ, 0xc0, !PT ;  /* 0x0000038004027812 */ /* 0x000fe400078ec0ff */
[----:B------:R-:W-:-:S03]  /*55a0*/  SHF.R.S32.HI R10, RZ, 0x4, R252 ;  /* 0x00000004ff0a7819 */ /* 0x000fc600000114fc */
[----:B------:R-:W0:Y:S01]  /*55b0*/  LDC R36, c[0x0][0x278] ;  /* 0x00009e00ff247b82 */ /* 0x000e220000000800 */
[----:B------:R-:W-:Y:S01]  /*55c0*/  LOP3.LUT R9, R8, 0x840, R5, 0x78, !PT ;  /* 0x0000084008097812 */ /* 0x000fe200078e7805 */
[----:B------:R-:W-:Y:S01]  /*55d0*/  IMAD R8, R11, 0x10, R2 ;  /* 0x000000100b087824 */ /* 0x000fe200078e0202 */
[----:B------:R-:W-:Y:S01]  /*55e0*/  SGXT R2, R10, 0x1 ;  /* 0x000000010a02781a */ /* 0x000fe20000000200 */
[----:B------:R-:W-:Y:S01]  /*55f0*/  FMUL R10, R89, 0.25 ;  /* 0x3e800000590a7820 */ /* 0x000fe20000400000 */
[----:B------:R-:W-:Y:S01]  /*5600*/  SHF.R.S32.HI R12, RZ, 0x3, R252 ;  /* 0x00000003ff0c7819 */ /* 0x000fe200000114fc */
[----:B------:R-:W1:Y:S01]  /*5610*/  S2R R200, SR_CTAID.X ;  /* 0x0000000000c87919 */ /* 0x000e620000002500 */
[----:B------:R-:W-:Y:S01]  /*5620*/  LOP3.LUT R2, R3, 0x840, R2, 0x78, !PT ;  /* 0x0000084003027812 */ /* 0x000fe200078e7802 */
[----:B------:R-:W-:Y:S01]  /*5630*/  FMUL R3, R102, 0.25 ;  /* 0x3e80000066037820 */ /* 0x000fe20000400000 */
[----:B------:R-:W-:Y:S01]  /*5640*/  LOP3.LUT R11, R0, 0xc0, RZ, 0xc0, !PT ;  /* 0x000000c0000b7812 */ /* 0x000fe200078ec0ff */
[----:B------:R-:W-:Y:S01]  /*5650*/  FMUL R0, R103, 0.25 ;  /* 0x3e80000067007820 */ /* 0x000fe20000400000 */
[----:B------:R-:W-:Y:S01]  /*5660*/  FSETP.GT.AND P1, PT, |R7|, 8.50705917302346158658e+37, PT ;  /* 0x7e8000000700780b */ /* 0x000fe20003f24200 */
[----:B------:R-:W-:-:S02]  /*5670*/  IMAD R24, R13, 0x8, R2 ;  /* 0x000000080d187824 */ /* 0x000fc400078e0202 */
[----:B------:R-:W-:Y:S01]  /*5680*/  FMUL R2, R99, 0.25 ;  /* 0x3e80000063027820 */ /* 0x000fe20000400000 */
[----:B------:R-:W-:Y:S01]  /*5690*/  SGXT R5, R12, 0x1 ;  /* 0x000000010c05781a */ /* 0x000fe20000000200 */
[----:B------:R-:W2:Y:S01]  /*56a0*/  LDC.64 R46, c[0x0][0x228] ;  /* 0x00008a00ff2e7b82 */ /* 0x000ea20000000a00 */
[----:B------:R-:W-:Y:S01]  /*56b0*/  FSEL R103, R0, R103, P1 ;  /* 0x0000006700677208 */ /* 0x000fe20000800000 */
[----:B------:R-:W-:Y:S01]  /*56c0*/  FMUL R0, R95, 0.25 ;  /* 0x3e8000005f007820 */ /* 0x000fe20000400000 */
[----:B------:R-:W-:Y:S01]  /*56d0*/  FSEL R99, R2, R99, P1 ;  /* 0x0000006302637208 */ /* 0x000fe20000800000 */
[----:B------:R-:W-:Y:S01]  /*56e0*/  FMUL R2, R91, 0.25 ;  /* 0x3e8000005b027820 */ /* 0x000fe20000400000 */
[----:B------:R-:W-:Y:S01]  /*56f0*/  LOP3.LUT R5, R5, 0x1008, RZ, 0xc0, !PT ;  /* 0x0000100805057812 */ /* 0x000fe200078ec0ff */
[----:B------:R-:W-:Y:S01]  /*5700*/  ULDC.64 UR4, c[0x0][0x270] ;  /* 0x00009c0000047ab9 */ /* 0x000fe20000000a00 */
[----:B------:R-:W-:Y:S01]  /*5710*/  LOP3.LUT R4, R4, 0x38, RZ, 0xc0, !PT ;  /* 0x0000003804047812 */ /* 0x000fe200078ec0ff */
[----:B------:R-:W-:Y:S01]  /*5720*/  UIMAD UR4, UR6, UR4, URZ ;  /* 0x00000004060472a4 */ /* 0x000fe2000f8e023f */
[----:B------:R-:W-:Y:S01]  /*5730*/  IADD3 R30, R5, R9, R8 ;  /* 0x00000009051e7210 */ /* 0x000fe20007ffe008 */
[----:B------:R-:W-:Y:S01]  /*5740*/  FMUL R5, R94, 0.25 ;  /* 0x3e8000005e057820 */ /* 0x000fe20000400000 */
[----:B------:R-:W-:Y:S01]  /*5750*/  FSEL R95, R0, R95, P1 ;  /* 0x0000005f005f7208 */ /* 0x000fe20000800000 */
[----:B------:R-:W-:Y:S01]  /*5760*/  FMUL R0, R101, 0.25 ;  /* 0x3e80000065007820 */ /* 0x000fe20000400000 */
[----:B------:R-:W-:-:S02]  /*5770*/  IADD3 R11, R11, UR7, R4 ;  /* 0x000000070b0b7c10 */ /* 0x000fc4000fffe004 */
[----:B------:R-:W-:Y:S01]  /*5780*/  FSEL R9, R3, R102, P1 ;  /* 0x0000006603097208 */ /* 0x000fe20000800000 */
[----:B------:R-:W-:Y:S01]  /*5790*/  FMUL R3, R98, 0.25 ;  /* 0x3e80000062037820 */ /* 0x000fe20000400000 */
[----:B------:R-:W-:Y:S01]  /*57a0*/  FSEL R91, R2, R91, P1 ;  /* 0x0000005b025b7208 */ /* 0x000fe20000800000 */
[----:B------:R-:W-:Y:S01]  /*57b0*/  FMUL R2, R97, 0.25 ;  /* 0x3e80000061027820 */ /* 0x000fe20000400000 */
[----:B------:R-:W-:Y:S02]  /*57c0*/  LOP3.LUT R4, R252, 0x8, RZ, 0xc0, !PT ;  /* 0x00000008fc047812 */ /* 0x000fe400078ec0ff */
[----:B------:R-:W-:Y:S02]  /*57d0*/  FSETP.GT.AND P2, PT, |R21|, 8.50705917302346158658e+37, PT ;  /* 0x7e8000001500780b */ /* 0x000fe40003f44200 */
[----:B------:R-:W-:Y:S01]  /*57e0*/  LEA.HI R37, R4, R11, RZ, 0x1f ;  /* 0x0000000b04257211 */ /* 0x000fe200078ff8ff */
[----:B------:R-:W-:Y:S01]  /*57f0*/  FMUL R4, R93, 0.25 ;  /* 0x3e8000005d047820 */ /* 0x000fe20000400000 */
[----:B------:R-:W-:Y:S01]  /*5800*/  FSEL R8, R0, R101, P2 ;  /* 0x0000006500087208 */ /* 0x000fe20001000000 */
[----:B------:R-:W-:Y:S01]  /*5810*/  FMUL R0, R21, 8388608 ;  /* 0x4b00000015007820 */ /* 0x000fe20000400000 */
[----:B------:R-:W-:Y:S01]  /*5820*/  FSEL R11, R3, R98, P1 ;  /* 0x00000062030b7208 */ /* 0x000fe20000800000 */
[----:B------:R-:W-:Y:S01]  /*5830*/  FMUL R3, R90, 0.25 ;  /* 0x3e8000005a037820 */ /* 0x000fe20000400000 */
[----:B------:R-:W-:Y:S01]  /*5840*/  FSEL R14, R2, R97, P2 ;  /* 0x00000061020e7208 */ /* 0x000fe20001000000 */
[----:B------:R-:W-:Y:S01]  /*5850*/  FMUL R2, R7, 8388608 ;  /* 0x4b00000007027820 */ /* 0x000fe20000400000 */
[----:B------:R-:W-:Y:S01]  /*5860*/  FSETP.GEU.AND P3, PT, R21, 1.175494350822287508e-38, PT ;  /* 0x008000001500780b */ /* 0x000fe20003f6e000 */
[----:B-1----:R-:W-:Y:S01]  /*5870*/  IMAD.SHL.U32 R200, R200, 0x40, RZ ;  /* 0x00000040c8c87824 */ /* 0x002fe200078e00ff */
[----:B------:R-:W-:-:S02]  /*5880*/  FSETP.GEU.AND P4, PT, R7, 1.175494350822287508e-38, PT ;  /* 0x008000000700780b */ /* 0x000fc40003f8e000 */
[----:B------:R-:W-:Y:S02]  /*5890*/  FSEL R26, R0, R21, !P3 ;  /* 0x00000015001a7208 */ /* 0x000fe40005800000 */
[----:B------:R-:W-:Y:S01]  /*58a0*/  FSEL R17, R3, R90, P1 ;  /* 0x0000005a03117208 */ /* 0x000fe20000800000 */
[----:B------:R-:W-:Y:S01]  /*58b0*/  FMUL R3, R100, 0.25 ;  /* 0x3e80000064037820 */ /* 0x000fe20000400000 */
[C---:B------:R-:W-:Y:S02]  /*58c0*/  FSETP.GEU.AND P5, PT, |R7|.reuse, 1.175494350822287508e-38, PT ;  /* 0x008000000700780b */ /* 0x040fe40003fae200 */
[----:B------:R-:W-:Y:S01]  /*58d0*/  FSEL R28, R2, R7, !P4 ;  /* 0x00000007021c7208 */ /* 0x000fe20006000000 */
[----:B------:R-:W-:Y:S01]  /*58e0*/  @P1 FMUL R7, R7, 0.25 ;  /* 0x3e80000007071820 */ /* 0x000fe20000400000 */
[----:B------:R-:W-:Y:S01]  /*58f0*/  FSEL R13, R5, R94, P1 ;  /* 0x0000005e050d7208 */ /* 0x000fe20000800000 */
[----:B------:R-:W-:Y:S01]  /*5900*/  VIADD R2, R26, 0xc0cafb0d ;  /* 0xc0cafb0d1a027836 */ /* 0x000fe20000000000 */
[----:B------:R-:W-:Y:S01]  /*5910*/  FSETP.GEU.AND P1, PT, |R21|, 1.175494350822287508e-38, PT ;  /* 0x008000001500780b */ /* 0x000fe20003f2e200 */
[----:B------:R-:W-:Y:S01]  /*5920*/  FMUL R5, R96, 0.25 ;  /* 0x3e80000060057820 */ /* 0x000fe20000400000 */
[----:B------:R-:W-:Y:S01]  /*5930*/  FSEL R100, R3, R100, P2 ;  /* 0x0000006403647208 */ /* 0x000fe20001000000 */
[----:B------:R-:W-:Y:S01]  /*5940*/  VIADD R3, R28, 0xc0cafb0d ;  /* 0xc0cafb0d1c037836 */ /* 0x000fe20000000000 */
[----:B------:R-:W-:Y:S01]  /*5950*/  LOP3.LUT R2, R2, 0xff800000, RZ, 0xc0, !PT ;  /* 0xff80000002027812 */ /* 0x000fe200078ec0ff */
[----:B------:R-:W-:Y:S01]  /*5960*/  @P2 FMUL R21, R21, 0.25 ;  /* 0x3e80000015152820 */ /* 0x000fe20000400000 */
[----:B------:R-:W-:Y:S01]  /*5970*/  FSEL R96, R5, R96, P2 ;  /* 0x0000006005607208 */ /* 0x000fe20001000000 */
[----:B------:R-:W-:Y:S01]  /*5980*/  @!P5 FMUL R7, R7, 16777216 ;  /* 0x4b8000000707d820 */ /* 0x000fe20000400000 */
[----:B------:R-:W-:Y:S01]  /*5990*/  LOP3.LUT R5, R3, 0xff800000, RZ, 0xc0, !PT ;  /* 0xff80000003057812 */ /* 0x000fe200078ec0ff */
[----:B------:R-:W-:Y:S01]  /*59a0*/  @!P5 FMUL R11, R11, 16777216 ;  /* 0x4b8000000b0bd820 */ /* 0x000fe20000400000 */
[----:B------:R-:W-:Y:S01]  /*59b0*/  FSEL R0, RZ, -23, P3 ;  /* 0xc1b80000ff007808 */ /* 0x000fe20001800000 */
[----:B------:R1:W3:Y:S01]  /*59c0*/  MUFU.RCP R6, R7 ;  /* 0x0000000700067308 */ /* 0x0002e20000001000 */
[----:B------:R-:W-:Y:S01]  /*59d0*/  I2FP.F32.S32 R3, R2 ;  /* 0x0000000200037245 */ /* 0x000fe20000201400 */
[----:B------:R-:W-:Y:S01]  /*59e0*/  @!P1 FMUL R21, R21, 16777216 ;  /* 0x4b80000015159820 */ /* 0x000fe20000400000 */
[----:B------:R-:W-:Y:S01]  /*59f0*/  FSEL R16, R4, R93, P2 ;  /* 0x0000005d04107208 */ /* 0x000fe20001000000 */
[----:B------:R-:W-:Y:S01]  /*5a00*/  @!P1 FMUL R8, R8, 16777216 ;  /* 0x4b80000008089820 */ /* 0x000fe20000400000 */
[----:B------:R-:W-:Y:S01]  /*5a10*/  FSEL R92, R15, R92, P2 ;  /* 0x0000005c0f5c7208 */ /* 0x000fe20001000000 */
[----:B------:R-:W-:Y:S01]  /*5a20*/  FFMA.FTZ R0, R3, 1.1920928955078125e-07, R0 ;  /* 0x3400000003007823 */ /* 0x000fe20000010000 */
[----:B------:R-:W-:Y:S01]  /*5a30*/  FSEL R22, R10, R89, P2 ;  /* 0x000000590a167208 */ /* 0x000fe20001000000 */
[----:B------:R-:W4:Y:S01]  /*5a40*/  MUFU.RCP R3, R21 ;  /* 0x0000001500037308 */ /* 0x000f220000001000 */
[----:B------:R-:W-:Y:S01]  /*5a50*/  FSEL R88, R19, R88, P2 ;  /* 0x0000005813587208 */ /* 0x000fe20001000000 */
[----:B------:R-:W-:Y:S01]  /*5a60*/  @!P1 FMUL R100, R100, 16777216 ;  /* 0x4b80000064649820 */ /* 0x000fe20000400000 */
[----:B------:R-:W-:Y:S01]  /*5a70*/  LOP3.LUT R12, R252, 0xc0, RZ, 0xc0, !PT ;  /* 0x000000c0fc0c7812 */ /* 0x000fe200078ec0ff */
[----:B------:R-:W-:Y:S01]  /*5a80*/  @!P1 FMUL R14, R14, 16777216 ;  /* 0x4b8000000e0e9820 */ /* 0x000fe20000400000 */
[----:B------:R-:W-:Y:S01]  /*5a90*/  FSEL R4, RZ, -23, P4 ;  /* 0xc1b80000ff047808 */ /* 0x000fe20002000000 */
[----:B------:R-:W-:Y:S01]  /*5aa0*/  @!P1 FMUL R96, R96, 16777216 ;  /* 0x4b80000060609820 */ /* 0x000fe20000400000 */
[----:B-1----:R-:W-:Y:S01]  /*5ab0*/  I2FP.F32.S32 R7, R5 ;  /* 0x0000000500077245 */ /* 0x002fe20000201400 */
[----:B------:R-:W-:Y:S01]  /*5ac0*/  @!P1 FMUL R16, R16, 16777216 ;  /* 0x4b80000010109820 */ /* 0x000fe20000400000 */
[----:B------:R-:W-:Y:S01]  /*5ad0*/  @!P1 FMUL R92, R92, 16777216 ;  /* 0x4b8000005c5c9820 */ /* 0x000fe20000400000 */
[----:B------:R-:W-:Y:S01]  /*5ae0*/  @!P1 FMUL R22, R22, 16777216 ;  /* 0x4b80000016169820 */ /* 0x000fe20000400000 */
[----:B------:R-:W-:Y:S01]  /*5af0*/  @!P1 FMUL R88, R88, 16777216 ;  /* 0x4b80000058589820 */ /* 0x000fe20000400000 */
[----:B------:R-:W-:Y:S01]  /*5b00*/  ISETP.NE.U32.AND P0, PT, R12, RZ, PT ;  /* 0x000000ff0c00720c */ /* 0x000fe20003f05070 */
[----:B------:R-:W-:Y:S01]  /*5b10*/  @!P5 FMUL R103, R103, 16777216 ;  /* 0x4b8000006767d820 */ /* 0x000fe20000400000 */
[----:B------:R-:W-:Y:S01]  /*5b20*/  @!P5 FMUL R9, R9, 16777216 ;  /* 0x4b8000000909d820 */ /* 0x000fe20000400000 */
[----:B------:R-:W-:Y:S01]  /*5b30*/  @!P5 FMUL R99, R99, 16777216 ;  /* 0x4b8000006363d820 */ /* 0x000fe20000400000 */
[----:B------:R-:W-:Y:S01]  /*5b40*/  @!P5 FMUL R95, R95, 16777216 ;  /* 0x4b8000005f5fd820 */ /* 0x000fe20000400000 */
[----:B------:R-:W-:Y:S01]  /*5b50*/  @!P5 FMUL R13, R13, 16777216 ;  /* 0x4b8000000d0dd820 */ /* 0x000fe20000400000 */
[----:B------:R-:W-:Y:S01]  /*5b60*/  @!P5 FMUL R91, R91, 16777216 ;  /* 0x4b8000005b5bd820 */ /* 0x000fe20000400000 */
[----:B------:R-:W-:Y:S01]  /*5b70*/  @!P5 FMUL R17, R17, 16777216 ;  /* 0x4b8000001111d820 */ /* 0x000fe20000400000 */
[----:B------:R-:W-:Y:S01]  /*5b80*/  FFMA.FTZ R4, R7, 1.1920928955078125e-07, R4 ;  /* 0x3400000007047823 */ /* 0x000fe20000010004 */
[----:B---3--:R-:W-:Y:S01]  /*5b90*/  FMUL R12, R6, R11 ;  /* 0x0000000b060c7220 */ /* 0x008fe20000400000 */
[----:B------:R-:W-:-:S02]  /*5ba0*/  IMAD.IADD R2, R26, 0x1, -R2 ;  /* 0x000000011a027824 */ /* 0x000fc400078e0a02 */
[C---:B----4-:R-:W-:Y:S01]  /*5bb0*/  FMUL R8, R3.reuse, R8 ;  /* 0x0000000803087220 */ /* 0x050fe20000400000 */
[C---:B------:R-:W-:Y:S01]  /*5bc0*/  FMUL R100, R3.reuse, R100 ;  /* 0x0000006403647220 */ /* 0x040fe20000400000 */
[C---:B------:R-:W-:Y:S01]  /*5bd0*/  FMUL R7, R3.reuse, R14 ;  /* 0x0000000e03077220 */ /* 0x040fe20000400000 */
[C---:B------:R-:W-:Y:S01]  /*5be0*/  FMUL R11, R3.reuse, R96 ;  /* 0x00000060030b7220 */ /* 0x040fe20000400000 */
[C---:B------:R-:W-:Y:S01]  /*5bf0*/  FMUL R16, R3.reuse, R16 ;  /* 0x0000001003107220 */ /* 0x040fe20000400000 */
[C---:B------:R-:W-:Y:S01]  /*5c00*/  FMUL R92, R3.reuse, R92 ;  /* 0x0000005c035c7220 */ /* 0x040fe20000400000 */
[C---:B------:R-:W-:Y:S01]  /*5c10*/  FMUL R15, R3.reuse, R22 ;  /* 0x00000016030f7220 */ /* 0x040fe20000400000 */
[----:B------:R-:W-:Y:S01]  /*5c20*/  FMUL R3, R3, R88 ;  /* 0x0000005803037220 */ /* 0x000fe20000400000 */
[C---:B------:R-:W-:Y:S01]  /*5c30*/  FMUL R103, R6.reuse, R103 ;  /* 0x0000006706677220 */ /* 0x040fe20000400000 */
[C---:B------:R-:W-:Y:S01]  /*5c40*/  FMUL R9, R6.reuse, R9 ;  /* 0x0000000906097220 */ /* 0x040fe20000400000 */
[C---:B------:R-:W-:Y:S01]  /*5c50*/  FMUL R10, R6.reuse, R99 ;  /* 0x00000063060a7220 */ /* 0x040fe20000400000 */
[C---:B------:R-:W-:Y:S01]  /*5c60*/  FMUL R95, R6.reuse, R95 ;  /* 0x0000005f065f7220 */ /* 0x040fe20000400000 */
[C---:B------:R-:W-:Y:S01]  /*5c70*/  FMUL R13, R6.reuse, R13 ;  /* 0x0000000d060d7220 */ /* 0x040fe20000400000 */
[C---:B------:R-:W-:Y:S01]  /*5c80*/  FMUL R18, R6.reuse, R91 ;  /* 0x0000005b06127220 */ /* 0x040fe20000400000 */
[----:B------:R-:W-:Y:S01]  /*5c90*/  FMUL R20, R6, R17 ;  /* 0x0000001106147220 */ /* 0x000fe20000400000 */
[----:B------:R-:W-:-:S02]  /*5ca0*/  IMAD.MOV.U32 R6, RZ, RZ, 0x3dc6b27f ;  /* 0x3dc6b27fff067424 */ /* 0x000fc400078e00ff */
[----:B------:R-:W-:Y:S01]  /*5cb0*/  FADD R2, R2, -1 ;  /* 0xbf80000002027421 */ /* 0x000fe20000000000 */
[----:B------:R-:W-:Y:S01]  /*5cc0*/  IMAD.IADD R5, R28, 0x1, -R5 ;  /* 0x000000011c057824 */ /* 0x000fe200078e0a05 */
[----:B------:R-:W-:Y:S02]  /*5cd0*/  F2FP.BF16.F32.PACK_AB R92, R92, R3 ;  /* 0x000000035c5c723e */ /* 0x000fe400000010ff */
[-C--:B------:R-:W-:Y:S01]  /*5ce0*/  FFMA.FTZ R3, R2, R6.reuse, -0.16845393180847167969 ;  /* 0xbe2c7f3002037423 */ /* 0x080fe20000010006 */
[----:B------:R-:W-:Y:S01]  /*5cf0*/  FADD R5, R5, -1 ;  /* 0xbf80000005057421 */ /* 0x000fe20000000000 */
[----:B------:R-:W-:Y:S02]  /*5d00*/  F2FP.BF16.F32.PACK_AB R93, R100, R11 ;  /* 0x0000000b645d723e */ /* 0x000fe400000010ff */
[C---:B------:R-:W-:Y:S01]  /*5d10*/  FFMA.FTZ R3, R2.reuse, R3, 0.1716887056827545166 ;  /* 0x3e2fcf2a02037423 */ /* 0x040fe20000010003 */
[C---:B------:R-:W-:Y:S01]  /*5d20*/  FFMA.FTZ R6, R5.reuse, R6, -0.16845393180847167969 ;  /* 0xbe2c7f3005067423 */ /* 0x040fe20000010006 */
[----:B------:R-:W-:Y:S01]  /*5d30*/  SHF.R.U32.HI R11, RZ, 0x6, R252 ;  /* 0x00000006ff0b7819 */ /* 0x000fe200000116fc */
[----:B------:R-:W-:Y:S01]  /*5d40*/  STS.64 [R24+UR7], R92 ;  /* 0x0000005c18007988 */ /* 0x000fe20008000a07 */
[----:B------:R-:W-:Y:S01]  /*5d50*/  FFMA.FTZ R3, R2, R3, -0.17900948226451873779 ;  /* 0xbe374e4302037423 */ /* 0x000fe20000010003 */
[----:B------:R-:W-:Y:S01]  /*5d60*/  FFMA.FTZ R6, R5, R6, 0.1716887056827545166 ;  /* 0x3e2fcf2a05067423 */ /* 0x000fe20000010006 */
[----:B------:R-:W-:-:S02]  /*5d70*/  F2FP.BF16.F32.PACK_AB R23, R8, R7 ;  /* 0x000000070817723e */ /* 0x000fc400000010ff */
[----:B------:R-:W-:Y:S01]  /*5d80*/  FFMA.FTZ R3, R2, R3, 0.20512372255325317383 ;  /* 0x3e520bf402037423 */ /* 0x000fe20000010003 */
[----:B------:R-:W-:Y:S01]  /*5d90*/  FFMA.FTZ R6, R5, R6, -0.17900948226451873779 ;  /* 0xbe374e4305067423 */ /* 0x000fe20000010006 */
[----:B------:R-:W-:Y:S02]  /*5da0*/  F2FP.BF16.F32.PACK_AB R22, R16, R15 ;  /* 0x0000000f1016723e */ /* 0x000fe400000010ff */
[----:B------:R-:W-:Y:S01]  /*5db0*/  F2FP.BF16.F32.PACK_AB R21, R9, R12 ;  /* 0x0000000c0915723e */ /* 0x000fe200000010ff */
[----:B------:R-:W-:Y:S01]  /*5dc0*/  FFMA.FTZ R3, R2, R3, -0.24046532809734344482 ;  /* 0xbe763c8b02037423 */ /* 0x000fe20000010003 */
[----:B------:R-:W-:Y:S01]  /*5dd0*/  F2FP.BF16.F32.PACK_AB R20, R13, R20 ;  /* 0x000000140d14723e */ /* 0x000fe200000010ff */
[----:B------:R-:W-:Y:S01]  /*5de0*/  FFMA.FTZ R6, R5, R6, 0.20512372255325317383 ;  /* 0x3e520bf405067423 */ /* 0x000fe20000010006 */
[----:B------:R-:W-:Y:S01]  /*5df0*/  LOP3.LUT R8, R24, 0x8, RZ, 0x3c, !PT ;  /* 0x0000000818087812 */ /* 0x000fe200078e3cff */
[C---:B------:R-:W-:Y:S01]  /*5e00*/  FFMA.FTZ R3, R2.reuse, R3, 0.28857114911079406738 ;  /* 0x3e93bf9902037423 */ /* 0x040fe20000010003 */
[----:B------:R-:W-:Y:S01]  /*5e10*/  F2FP.BF16.F32.PACK_AB R103, R103, R10 ;  /* 0x0000000a6767723e */ /* 0x000fe200000010ff */
[----:B------:R-:W-:Y:S01]  /*5e20*/  STS.64 [R24+UR7+0x200], R22 ;  /* 0x0002001618007988 */ /* 0x000fe20008000a07 */
[----:B------:R-:W-:Y:S01]  /*5e30*/  F2FP.BF16.F32.PACK_AB R102, R95, R18 ;  /* 0x000000125f66723e */ /* 0x000fe200000010ff */
[----:B------:R-:W-:Y:S01]  /*5e40*/  FFMA.FTZ R6, R5, R6, -0.24046532809734344482 ;  /* 0xbe763c8b05067423 */ /* 0x000fe20000010006 */
[----:B------:R-:W-:Y:S01]  /*5e50*/  SGXT.U32 R11, R11, 0x2 ;  /* 0x000000020b0b781a */ /* 0x000fe20000000000 */
[----:B------:R1:W-:Y:S01]  /*5e60*/  STS.64 [R8+UR7+0x1000], R20 ;  /* 0x0010001408007988 */ /* 0x0003e20008000a07 */
[----:B------:R-:W-:Y:S01]  /*5e70*/  FFMA.FTZ R3, R2, R3, -0.36067417263984680176 ;  /* 0xbeb8aa4902037423 */ /* 0x000fe20000010003 */
[----:B------:R-:W-:Y:S01]  /*5e80*/  FFMA.FTZ R6, R5, R6, 0.28857114911079406738 ;  /* 0x3e93bf9905067423 */ /* 0x000fe20000010006 */
[----:B------:R-:W-:Y:S01]  /*5e90*/  ISETP.GE.U32.AND P1, PT, R26, 0x7f800000, PT ;  /* 0x7f8000001a00780c */ /* 0x000fe20003f26070 */
[----:B------:R-:W-:Y:S01]  /*5ea0*/  STS.64 [R8+UR7+0x1200], R102 ;  /* 0x0012006608007988 */ /* 0x000fe20008000a07 */
[----:B0-----:R-:W-:-:S02]  /*5eb0*/  IMAD R7, R11, R36, RZ ;  /* 0x000000240b077224 */ /* 0x001fc400078e02ff */
[----:B------:R-:W-:Y:S01]  /*5ec0*/  FFMA.FTZ R3, R2, R3, 0.48089820146560668945 ;  /* 0x3ef6384a02037423 */ /* 0x000fe20000010003 */
[C---:B------:R-:W-:Y:S01]  /*5ed0*/  FFMA.FTZ R6, R5.reuse, R6, -0.36067417263984680176 ;  /* 0xbeb8aa4905067423 */ /* 0x040fe20000010006 */
[----:B------:R-:W-:Y:S01]  /*5ee0*/  BAR.SYNC.DEFER_BLOCKING 0x0 ;  /* 0x0000000000007b1d */ /* 0x000fe20000010000 */
[----:B------:R-:W-:Y:S02]  /*5ef0*/  IMAD R9, R36, 0x4, R7 ;  /* 0x0000000424097824 */ /* 0x000fe400078e0207 */
[----:B------:R-:W-:Y:S01]  /*5f00*/  FFMA.FTZ R3, R2, R3, -0.72134751081466674805 ;  /* 0xbf38aa3b02037423 */ /* 0x000fe20000010003 */
[C---:B------:R-:W-:Y:S01]  /*5f10*/  FFMA.FTZ R6, R5.reuse, R6, 0.48089820146560668945 ;  /* 0x3ef6384a05067423 */ /* 0x040fe20000010006 */
[----:B------:R-:W-:Y:S01]  /*5f20*/  ISETP.GE.U32.AND P3, PT, R28, 0x7f800000, PT ;  /* 0x7f8000001c00780c */ /* 0x000fe20003f66070 */
[----:B------:R-:W-:Y:S02]  /*5f30*/  IMAD R11, R36, 0x4, R9 ;  /* 0x00000004240b7824 */ /* 0x000fe400078e0209 */
[----:B------:R-:W-:Y:S01]  /*5f40*/  FMUL R3, R2, R3 ;  /* 0x0000000302037220 */ /* 0x000fe20000400000 */
[----:B------:R-:W-:Y:S01]  /*5f50*/  FFMA.FTZ R6, R5, R6, -0.72134751081466674805 ;  /* 0xbf38aa3b05067423 */ /* 0x000fe20000010006 */
[----:B------:R-:W-:Y:S01]  /*5f60*/  LOP3.LUT R32, R30, 0x8, RZ, 0x3c, !PT ;  /* 0x000000081e207812 */ /* 0x000fe200078e3cff */
[----:B------:R-:W-:-:S02]  /*5f70*/  IMAD R13, R36, 0x4, R11 ;  /* 0x00000004240d7824 */ /* 0x000fc400078e020b */
[----:B------:R-:W-:Y:S01]  /*5f80*/  FMUL R3, R2, R3 ;  /* 0x0000000302037220 */ /* 0x000fe20000400000 */
[C---:B------:R-:W-:Y:S01]  /*5f90*/  FMUL R6, R5.reuse, R6 ;  /* 0x0000000605067220 */ /* 0x040fe20000400000 */
[----:B------:R-:W-:Y:S01]  /*5fa0*/  LOP3.LUT R200, R200, 0x3f, R252, 0xf8, !PT ;  /* 0x0000003fc8c87812 */ /* 0x000fe200078ef8fc */
[----:B------:R-:W-:Y:S02]  /*5fb0*/  IMAD R15, R36, 0x4, R13 ;  /* 0x00000004240f7824 */ /* 0x000fe400078e020d */
[----:B------:R-:W-:Y:S01]  /*5fc0*/  FFMA.FTZ R3, R2, 1.4426950216293334961, R3 ;  /* 0x3fb8aa3b02037823 */ /* 0x000fe20000010003 */
[C---:B------:R-:W-:Y:S01]  /*5fd0*/  FMUL R6, R5.reuse, R6 ;  /* 0x0000000605067220 */ /* 0x040fe20000400000 */
[----:B------:R-:W-:Y:S01]  /*5fe0*/  FSETP.NEU.AND P2, PT, R26, RZ, PT ;  /* 0x000000ff1a00720b */ /* 0x000fe20003f4d000 */
[----:B------:R-:W-:Y:S02]  /*5ff0*/  IMAD R17, R36, 0x4, R15 ;  /* 0x0000000424117824 */ /* 0x000fe400078e020f */
[----:B------:R-:W-:Y:S01]  /*6000*/  FADD R0, R0, R3 ;  /* 0x0000000300007221 */ /* 0x000fe20000000000 */
[----:B------:R-:W-:Y:S01]  /*6010*/  FFMA.FTZ R5, R5, 1.4426950216293334961, R6 ;  /* 0x3fb8aa3b05057823 */ /* 0x000fe20000010006 */
[----:B------:R-:W-:-:S02]  /*6020*/  @P1 IMAD.MOV.U32 R3, RZ, RZ, 0x7f800000 ;  /* 0x7f800000ff031424 */ /* 0x000fc400078e00ff */
[----:B------:R-:W-:Y:S02]  /*6030*/  IMAD R19, R36, 0x4, R17 ;  /* 0x0000000424137824 */ /* 0x000fe400078e0211 */
[----:B------:R-:W-:Y:S01]  /*6040*/  FADD R34, R4, R5 ;  /* 0x0000000504227221 */ /* 0x000fe20000000000 */
[----:B------:R-:W0:Y:S01]  /*6050*/  LDS.64 R38, [R30+UR7] ;  /* 0x000000071e267984 */ /* 0x000e220008000a00 */
[----:B------:R-:W-:Y:S01]  /*6060*/  IMAD R2, R200, UR5, RZ ;  /* 0x00000005c8027c24 */ /* 0x000fe2000f8e02ff */
[----:B------:R-:W-:Y:S01]  /*6070*/  USHF.L.U32 UR5, UR4, 0x1, URZ ;  /* 0x0000000104057899 */ /* 0x000fe2000800063f */
[----:B-1----:R-:W-:Y:S01]  /*6080*/  IMAD R21, R36, 0x4, R19 ;  /* 0x0000000424157824 */ /* 0x002fe200078e0213 */
[----:B------:R-:W1:Y:S01]  /*6090*/  LDS.64 R42, [R32+UR7] ;  /* 0x00000007202a7984 */ /* 0x000e620008000a00 */
[----:B------:R-:W-:Y:S01]  /*60a0*/  @P1 FFMA.FTZ R0, R26, R3, +INF ;  /* 0x7f8000001a001423 */ /* 0x000fe20000010003 */
[----:B------:R-:W-:Y:S01]  /*60b0*/  @P3 IMAD.MOV.U32 R5, RZ, RZ, 0x7f800000 ;  /* 0x7f800000ff053424 */ /* 0x000fe200078e00ff */
[----:B------:R-:W-:Y:S01]  /*60c0*/  FSETP.NEU.AND P1, PT, R28, RZ, PT ;  /* 0x000000ff1c00720b */ /* 0x000fe20003f2d000 */
[----:B------:R-:W-:Y:S01]  /*60d0*/  IMAD R23, R36, 0x4, R21 ;  /* 0x0000000424177824 */ /* 0x000fe200078e0215 */
[----:B------:R3:W4:Y:S01]  /*60e0*/  LDS.64 R40, [R30+UR7+0x400] ;  /* 0x000400071e287984 */ /* 0x0007220008000a00 */
[----:B------:R-:W-:-:S02]  /*60f0*/  IMAD.SHL.U32 R3, R2, 0x2, RZ ;  /* 0x0000000202037824 */ /* 0x000fc400078e00ff */
[----:B------:R-:W-:Y:S01]  /*6100*/  @P3 FFMA.FTZ R34, R28, R5, +INF ;  /* 0x7f8000001c223423 */ /* 0x000fe20000010005 */
[----:B------:R-:W-:Y:S01]  /*6110*/  IMAD R25, R36, 0x4, R23 ;  /* 0x0000000424197824 */ /* 0x000fe200078e0217 */
[----:B------:R-:W5:Y:S01]  /*6120*/  LDS.64 R44, [R32+UR7+0x400] ;  /* 0x00040007202c7984 */ /* 0x000f620008000a00 */
[----:B------:R-:W-:Y:S01]  /*6130*/  IMAD.HI R2, R2, 0x2, RZ ;  /* 0x0000000202027827 */ /* 0x000fe200078e02ff */
[----:B--2---:R-:W-:Y:S01]  /*6140*/  IADD3 R46, P3, P4, R3, UR5, R46 ;  /* 0x00000005032e7c10 */ /* 0x004fe2000fc7e02e */
[----:B------:R-:W-:Y:S01]  /*6150*/  UIMAD.WIDE UR4, UR4, 0x2, URZ ;  /* 0x00000002040478a5 */ /* 0x000fe2000f8e023f */
[----:B------:R-:W-:Y:S01]  /*6160*/  FSEL R34, R34, -INF , P1 ;  /* 0xff80000022227808 */ /* 0x000fe20000800000 */
[----:B------:R-:W-:Y:S01]  /*6170*/  IMAD R27, R36, 0x4, R25 ;  /* 0x00000004241b7824 */ /* 0x000fe200078e0219 */
[----:B------:R-:W-:-:S03]  /*6180*/  LEA R4, P6, R9, R46, 0x1 ;  /* 0x0000002e09047211 */ /* 0x000fc600078c08ff */
[----:B------:R-:W-:Y:S01]  /*6190*/  IMAD R29, R36, 0x4, R27 ;  /* 0x00000004241d7824 */ /* 0x000fe200078e021b */
[----:B------:R-:W-:Y:S01]  /*61a0*/  IADD3.X R48, R2, UR5, R47, P3, P4 ;  /* 0x0000000502307c10 */ /* 0x000fe20009fe842f */
[----:B------:R-:W-:Y:S01]  /*61b0*/  FFMA R79, R34, 0.69314718246459960938, R85 ;  /* 0x3f317218224f7823 */ /* 0x000fe20000000055 */
[-C--:B------:R-:W-:Y:S01]  /*61c0*/  LEA R2, P5, R7, R46.reuse, 0x1 ;  /* 0x0000002e07027211 */ /* 0x080fe200078a08ff */
[C---:B------:R-:W-:Y:S01]  /*61d0*/  IMAD R31, R36.reuse, 0x4, R29 ;  /* 0x00000004241f7824 */ /* 0x040fe200078e021d */
[----:B------:R-:W-:Y:S01]  /*61e0*/  LEA R6, P3, R11, R46, 0x1 ;  /* 0x0000002e0b067211 */ /* 0x000fe200078608ff */
[----:B------:R-:W-:Y:S01]  /*61f0*/  ULDC UR4, c[0x0][0x27c] ;  /* 0x00009f0000047ab9 */ /* 0x000fe20000000800 */
[----:B------:R-:W-:Y:S01]  /*6200*/  LEA.HI.X.SX32 R3, R7, R48, 0x1, P5 ;  /* 0x0000003007037211 */ /* 0x000fe200028f0eff */
[C---:B------:R-:W-:Y:S01]  /*6210*/  IMAD R33, R36.reuse, 0x4, R31 ;  /* 0x0000000424217824 */ /* 0x040fe200078e021f */
[----:B------:R-:W-:Y:S01]  /*6220*/  LEA R10, P5, R15, R46, 0x1 ;  /* 0x0000002e0f0a7211 */ /* 0x000fe200078a08ff */
[----:B------:R-:W-:Y:S01]  /*6230*/  UIMAD UR4, UR6, UR4, URZ ;  /* 0x00000004060472a4 */ /* 0x000fe2000f8e023f */
[----:B------:R-:W-:Y:S01]  /*6240*/  LEA.HI.X.SX32 R7, R11, R48, 0x1, P3 ;  /* 0x000000300b077211 */ /* 0x000fe200018f0eff */
[C---:B------:R-:W-:Y:S01]  /*6250*/  IMAD R35, R36.reuse, 0x4, R33 ;  /* 0x0000000424237824 */ /* 0x040fe200078e0221 */
[----:B------:R-:W-:Y:S01]  /*6260*/  LEA R14, P3, R19, R46, 0x1 ;  /* 0x0000002e130e7211 */ /* 0x000fe200078608ff */
[----:B------:R-:W-:Y:S01]  /*6270*/  USHF.L.U32 UR6, UR4, 0x2, URZ ;  /* 0x0000000204067899 */ /* 0x000fe2000800063f */
[----:B------:R-:W-:Y:S01]  /*6280*/  LEA.HI.X.SX32 R11, R15, R48, 0x1, P5 ;  /* 0x000000300f0b7211 */ /* 0x000fe200028f0eff */
[----:B------:R-:W-:Y:S01]  /*6290*/  IMAD R36, R36, 0x4, R35 ;  /* 0x0000000424247824 */ /* 0x000fe200078e0223 */
[----:B------:R-:W-:Y:S01]  /*62a0*/  LEA R18, P5, R23, R46, 0x1 ;  /* 0x0000002e17127211 */ /* 0x000fe200078a08ff */
[----:B0-----:R0:W-:Y:S01]  /*62b0*/  STG.E.U16 desc[UR40][R2.64], R38 ;  /* 0x0000002602007986 */ /* 0x0011e2000c101528 */
[----:B------:R-:W-:Y:S01]  /*62c0*/  LEA.HI.X.SX32 R15, R19, R48, 0x1, P3 ;  /* 0x00000030130f7211 */ /* 0x000fe200018f0eff */
[----:B------:R-:W-:Y:S01]  /*62d0*/  UIMAD.WIDE UR4, UR4, 0x4, URZ ;  /* 0x00000004040478a5 */ /* 0x000fe2000f8e023f */
[----:B------:R-:W-:-:S02]  /*62e0*/  LEA R22, P3, R27, R46, 0x1 ;  /* 0x0000002e1b167211 */ /* 0x000fc400078608ff */
[----:B------:R-:W-:Y:S02]  /*62f0*/  LEA.HI.X.SX32 R19, R23, R48, 0x1, P5 ;  /* 0x0000003017137211 */ /* 0x000fe400028f0eff */
[----:B------:R-:W-:Y:S02]  /*6300*/  LEA R26, P5, R31, R46, 0x1 ;  /* 0x0000002e1f1a7211 */ /* 0x000fe400078a08ff */
[----:B------:R-:W-:Y:S02]  /*6310*/  LEA.HI.X.SX32 R23, R27, R48, 0x1, P3 ;  /* 0x000000301b177211 */ /* 0x000fe400018f0eff */
[-C--:B------:R-:W-:Y:S02]  /*6320*/  LEA R8, P4, R13, R46.reuse, 0x1 ;  /* 0x0000002e0d087211 */ /* 0x080fe400078808ff */
[----:B---3--:R-:W-:Y:S02]  /*6330*/  LEA R30, P3, R35, R46, 0x1 ;  /* 0x0000002e231e7211 */ /* 0x008fe400078608ff */
[----:B------:R-:W-:-:S02]  /*6340*/  LEA.HI.X.SX32 R5, R9, R48, 0x1, P6 ;  /* 0x0000003009057211 */ /* 0x000fc400030f0eff */
[----:B------:R-:W-:Y:S02]  /*6350*/  LEA R12, P6, R17, R46, 0x1 ;  /* 0x0000002e110c7211 */ /* 0x000fe400078c08ff */
[-C--:B------:R-:W-:Y:S01]  /*6360*/  LEA.HI.X.SX32 R27, R31, R48.reuse, 0x1, P5 ;  /* 0x000000301f1b7211 */ /* 0x080fe200028f0eff */
[----:B-1----:R1:W-:Y:S01]  /*6370*/  STG.E.U16 desc[UR40][R4.64], R42 ;  /* 0x0000002a04007986 */ /* 0x0023e2000c101528 */
[-C--:B------:R-:W-:Y:S02]  /*6380*/  LEA.HI.X.SX32 R9, R13, R48.reuse, 0x1, P4 ;  /* 0x000000300d097211 */ /* 0x080fe400020f0eff */
[----:B------:R-:W-:Y:S02]  /*6390*/  LEA.HI.X.SX32 R31, R35, R48, 0x1, P3 ;  /* 0x00000030231f7211 */ /* 0x000fe400018f0eff */
[----:B0-----:R-:W-:Y:S02]  /*63a0*/  PRMT R3, R38, 0x7632, R3 ;  /* 0x0000763226037816 */ /* 0x001fe40000000003 */
[----:B------:R-:W-:-:S02]  /*63b0*/  LEA R16, P4, R21, R46, 0x1 ;  /* 0x0000002e15107211 */ /* 0x000fc400078808ff */
[----:B------:R-:W-:Y:S01]  /*63c0*/  PRMT R35, R42, 0x7632, R35 ;  /* 0x000076322a237816 */ /* 0x000fe20000000023 */
[----:B------:R0:W-:Y:S01]  /*63d0*/  STG.E.U16 desc[UR40][R6.64], R3 ;  /* 0x0000000306007986 */ /* 0x0001e2000c101528 */
[----:B------:R-:W-:Y:S01]  /*63e0*/  LEA.HI.X.SX32 R13, R17, R48, 0x1, P6 ;  /* 0x00000030110d7211 */ /* 0x000fe200030f0eff */
[----:B-1----:R-:W-:Y:S01]  /*63f0*/  IMAD.SHL.U32 R4, R252, 0x2, RZ ;  /* 0x00000002fc047824 */ /* 0x002fe200078e00ff */
[----:B------:R-:W-:Y:S01]  /*6400*/  LEA R20, P6, R25, R46, 0x1 ;  /* 0x0000002e19147211 */ /* 0x000fe200078c08ff */
[----:B------:R1:W-:Y:S01]  /*6410*/  STG.E.U16 desc[UR40][R8.64], R35 ;  /* 0x0000002308007986 */ /* 0x0003e2000c101528 */
[----:B------:R-:W-:Y:S02]  /*6420*/  LEA.HI.X.SX32 R17, R21, R48, 0x1, P4 ;  /* 0x0000003015117211 */ /* 0x000fe400020f0eff */
[----:B------:R-:W-:Y:S01]  /*6430*/  LEA R24, P4, R29, R46, 0x1 ;  /* 0x0000002e1d187211 */ /* 0x000fe200078808ff */
[----:B------:R4:W-:Y:S01]  /*6440*/  STG.E.U16 desc[UR40][R10.64], R39 ;  /* 0x000000270a007986 */ /* 0x0009e2000c101528 */
[----:B------:R-:W-:-:S02]  /*6450*/  PRMT R5, R39, 0x7632, R5 ;  /* 0x0000763227057816 */ /* 0x000fc40000000005 */
[----:B------:R-:W-:Y:S01]  /*6460*/  LEA.HI.X.SX32 R21, R25, R48, 0x1, P6 ;  /* 0x0000003019157211 */ /* 0x000fe200030f0eff */
[----:B------:R-:W-:Y:S01]  /*6470*/  STG.E.U16 desc[UR40][R12.64], R43 ;  /* 0x0000002b0c007986 */ /* 0x000fe2000c101528 */
[----:B------:R-:W-:Y:S01]  /*6480*/  LEA R28, P6, R33, R46, 0x1 ;  /* 0x0000002e211c7211 */ /* 0x000fe200078c08ff */
[----:B0-----:R-:W0:Y:S01]  /*6490*/  LDC.64 R6, c[0x0][0x230] ;  /* 0x00008c00ff067b82 */ /* 0x001e220000000a00 */
[----:B------:R-:W-:Y:S01]  /*64a0*/  LEA.HI.X.SX32 R25, R29, R48, 0x1, P4 ;  /* 0x000000301d197211 */ /* 0x000fe200020f0eff */
[----:B------:R2:W-:Y:S01]  /*64b0*/  STG.E.U16 desc[UR40][R14.64], R5 ;  /* 0x000000050e007986 */ /* 0x0005e2000c101528 */
[----:B-1----:R-:W-:Y:S02]  /*64c0*/  PRMT R9, R43, 0x7632, R9 ;  /* 0x000076322b097816 */ /* 0x002fe40000000009 */
[----:B------:R-:W-:Y:S02]  /*64d0*/  LEA R32, P4, R36, R46, 0x1 ;  /* 0x0000002e24207211 */ /* 0x000fe400078808ff */
[----:B----4-:R-:W-:Y:S01]  /*64e0*/  PRMT R11, R40, 0x7632, R11 ;  /* 0x00007632280b7816 */ /* 0x010fe2000000000b */
[----:B------:R-:W-:Y:S01]  /*64f0*/  STG.E.U16 desc[UR40][R16.64], R9 ;  /* 0x0000000910007986 */ /* 0x000fe2000c101528 */
[----:B-----5:R-:W-:-:S02]  /*6500*/  PRMT R2, R44, 0x7632, R2 ;  /* 0x000076322c027816 */ /* 0x020fc40000000002 */
[-C--:B------:R-:W-:Y:S01]  /*6510*/  LEA.HI.X.SX32 R29, R33, R48.reuse, 0x1, P6 ;  /* 0x00000030211d7211 */ /* 0x080fe200030f0eff */
[----:B------:R-:W-:Y:S01]  /*6520*/  STG.E.U16 desc[UR40][R18.64], R40 ;  /* 0x0000002812007986 */ /* 0x000fe2000c101528 */
[----:B------:R-:W-:Y:S02]  /*6530*/  LEA.HI.X.SX32 R33, R36, R48, 0x1, P4 ;  /* 0x0000003024217211 */ /* 0x000fe400020f0eff */
[----:B--2---:R-:W-:Y:S01]  /*6540*/  PRMT R15, R41, 0x7632, R15 ;  /* 0x00007632290f7816 */ /* 0x004fe2000000000f */
[----:B------:R-:W-:Y:S01]  /*6550*/  STG.E.U16 desc[UR40][R20.64], R44 ;  /* 0x0000002c14007986 */ /* 0x000fe2000c101528 */
[----:B------:R-:W-:Y:S02]  /*6560*/  PRMT R5, R45, 0x7632, R5 ;  /* 0x000076322d057816 */ /* 0x000fe40000000005 */
[----:B------:R-:W-:Y:S01]  /*6570*/  FSEL R3, R0, -INF , P2 ;  /* 0xff80000000037808 */ /* 0x000fe20001000000 */
[----:B------:R-:W-:Y:S01]  /*6580*/  STG.E.U16 desc[UR40][R22.64], R11 ;  /* 0x0000000b16007986 */ /* 0x000fe2000c101528 */
[----:B------:R-:W-:Y:S01]  /*6590*/  LOP3.LUT R4, R4, 0xf8, RZ, 0xc0, !PT ;  /* 0x000000f804047812 */ /* 0x000fe200078ec0ff */
[----:B------:R-:W-:-:S02]  /*65a0*/  IMAD.HI R0, R200, 0x4, RZ ;  /* 0x00000004c8007827 */ /* 0x000fc400078e02ff */
[----:B------:R0:W-:Y:S02]  /*65b0*/  STG.E.U16 desc[UR40][R24.64], R2 ;  /* 0x0000000218007986 */ /* 0x0001e4000c101528 */
[----:B------:R-:W-:Y:S01]  /*65c0*/  FFMA R78, R3, 0.69314718246459960938, R78 ;  /* 0x3f317218034e7823 */ /* 0x000fe2000000004e */
[----:B------:R-:W-:Y:S01]  /*65d0*/  IMAD.SHL.U32 R3, R200, 0x4, RZ ;  /* 0x00000004c8037824 */ /* 0x000fe200078e00ff */
[----:B------:R1:W-:Y:S04]  /*65e0*/  STG.E.U16 desc[UR40][R26.64], R41 ;  /* 0x000000291a007986 */ /* 0x0003e8000c101528 */
[----:B------:R1:W-:Y:S04]  /*65f0*/  STG.E.U16 desc[UR40][R28.64], R45 ;  /* 0x0000002d1c007986 */ /* 0x0003e8000c101528 */
[----:B------:R1:W-:Y:S01]  /*6600*/  STG.E.U16 desc[UR40][R30.64], R15 ;  /* 0x0000000f1e007986 */ /* 0x0003e2000c101528 */
[----:B0-----:R-:W-:-:S03]  /*6610*/  IADD3 R2, P1, P2, R3, UR6, R6 ;  /* 0x0000000603027c10 */ /* 0x001fc6000fa3e006 */
[----:B------:R1:W-:Y:S01]  /*6620*/  STG.E.U16 desc[UR40][R32.64], R5 ;  /* 0x0000000520007986 */ /* 0x0003e2000c101528 */
[----:B------:R-:W-:Y:S01]  /*6630*/  IADD3.X R3, R0, UR5, R7, P1, P2 ;  /* 0x0000000500037c10 */ /* 0x000fe20008fe4407 */
[----:B------:R-:W-:Y:S06]  /*6640*/  BAR.SYNC.DEFER_BLOCKING 0x0 ;  /* 0x0000000000007b1d */ /* 0x000fec0000010000 */
[----:B------:R1:W-:Y:S02]  /*6650*/  STS.64 [R4+UR7], R78 ;  /* 0x0000004e04007988 */ /* 0x0003e40008000a07 */
[----:B------:R-:W-:Y:S06]  /*6660*/  BAR.SYNC.DEFER_BLOCKING 0x0 ;  /* 0x0000000000007b1d */ /* 0x000fec0000010000 */
[----:B------:R-:W-:Y:S05]  /*6670*/  @P0 EXIT ;  /* 0x000000000000094d */ /* 0x000fea0003800000 */
[----:B------:R-:W0:Y:S04]  /*6680*/  LDS R37, [R37] ;  /* 0x0000000025257984 */ /* 0x000e280000000800 */
[----:B0-----:R-:W-:Y:S01]  /*6690*/  STG.E desc[UR40][R2.64], R37 ;  /* 0x0000002502007986 */ /* 0x001fe2000c101928 */
[----:B------:R-:W-:Y:S05]  /*66a0*/  EXIT ;  /* 0x000000000000794d */ /* 0x000fea0003800000 */
.L_x_2:
[----:B------:R-:W-:-:S00]  /*66b0*/  BRA `(.L_x_2) ;  /* 0xfffffffc00fc7947 */ /* 0x000fc0000383ffff */
[----:B------:R-:W-:-:S00]  /*66c0*/  NOP ;  /* 0x0000000000007918 */ /* 0x000fc00000000000 */
        /* <DEDUP_REMOVED lines=11> */
.L_x_3:


//--------------------- .nv.global.init           --------------------------
	.section	.nv.global.init,"aw",@progbits
.nv.global.init:
	.type		_$_str,@object
	.size		_$_str,(.L_0 - _$_str)
_$_str:
        /*0000*/ 	.byte	0x5f, 0x5f, 0x43, 0x55, 0x44, 0x41, 0x5f, 0x46, 0x54, 0x5a, 0x00
.L_0:


//--------------------- .nv.shared.attn_fwd       --------------------------
	.section	.nv.shared.attn_fwd,"aw",@nobits
	.sectionflags	@""
	.align	16
	.zero		1024


//--------------------- .nv.shared.reserved.0     --------------------------
	.section	.nv.shared.reserved.0,"aw",@nobits
	.weak		__nv_reservedSMEM_offset_0_alias
	.size		__nv_reservedSMEM_offset_0_alias, 0, 0
	.other		__nv_reservedSMEM_offset_0_alias,@"STO_CUDA_RESERVED_SHARED STV_DEFAULT"
__nv_reservedSMEM_offset_0_alias:
	.zero		0


//--------------------- .nv.constant0.attn_fwd    --------------------------
	.section	.nv.constant0.attn_fwd,"a",@progbits
	.sectionflags	@""
	.align	4
.nv.constant0.attn_fwd:
	.zero		664


//--------------------- SYMBOLS --------------------------

	.type		.nv.reservedSmem.offset0,@object
	.size		.nv.reservedSmem.offset0,0x4
